//
// Generated by NVIDIA NVVM Compiler
//
// Compiler Build ID: CL-36424714
// Cuda compilation tools, release 13.0, V13.0.88
// Based on NVVM 20.0.0
//

.version 9.0
.target sm_100
.address_size 64

	// .globl	_Z14D_PDH_baselinePdS_S_P10hist_entryxdi
// _ZZ14D_PDH_baselinePdS_S_P10hist_entryxdiE3ix1 has been demoted
// _ZZ14D_PDH_baselinePdS_S_P10hist_entryxdiE3iy1 has been demoted
// _ZZ14D_PDH_baselinePdS_S_P10hist_entryxdiE3iz1 has been demoted
// _ZZ14D_PDH_baselinePdS_S_P10hist_entryxdiE3ix2 has been demoted
// _ZZ14D_PDH_baselinePdS_S_P10hist_entryxdiE3iy2 has been demoted
// _ZZ14D_PDH_baselinePdS_S_P10hist_entryxdiE3iz2 has been demoted
.extern .shared .align 16 .b8 p_hist[];

.visible .entry _Z14D_PDH_baselinePdS_S_P10hist_entryxdi(
	.param .u64 .ptr .align 1 _Z14D_PDH_baselinePdS_S_P10hist_entryxdi_param_0,
	.param .u64 .ptr .align 1 _Z14D_PDH_baselinePdS_S_P10hist_entryxdi_param_1,
	.param .u64 .ptr .align 1 _Z14D_PDH_baselinePdS_S_P10hist_entryxdi_param_2,
	.param .u64 .ptr .align 1 _Z14D_PDH_baselinePdS_S_P10hist_entryxdi_param_3,
	.param .u64 _Z14D_PDH_baselinePdS_S_P10hist_entryxdi_param_4,
	.param .f64 _Z14D_PDH_baselinePdS_S_P10hist_entryxdi_param_5,
	.param .u32 _Z14D_PDH_baselinePdS_S_P10hist_entryxdi_param_6
)
{
	.reg .pred 	%p<73>;
	.reg .b32 	%r<507>;
	.reg .b64 	%rd<99>;
	.reg .b64 	%fd<500>;
	// demoted variable
	.shared .align 8 .b8 _ZZ14D_PDH_baselinePdS_S_P10hist_entryxdiE3ix1[2048];
	// demoted variable
	.shared .align 8 .b8 _ZZ14D_PDH_baselinePdS_S_P10hist_entryxdiE3iy1[2048];
	// demoted variable
	.shared .align 8 .b8 _ZZ14D_PDH_baselinePdS_S_P10hist_entryxdiE3iz1[2048];
	// demoted variable
	.shared .align 8 .b8 _ZZ14D_PDH_baselinePdS_S_P10hist_entryxdiE3ix2[2048];
	// demoted variable
	.shared .align 8 .b8 _ZZ14D_PDH_baselinePdS_S_P10hist_entryxdiE3iy2[2048];
	// demoted variable
	.shared .align 8 .b8 _ZZ14D_PDH_baselinePdS_S_P10hist_entryxdiE3iz2[2048];
	ld.param.u64 	%rd11, [_Z14D_PDH_baselinePdS_S_P10hist_entryxdi_param_0];
	ld.param.u64 	%rd12, [_Z14D_PDH_baselinePdS_S_P10hist_entryxdi_param_1];
	ld.param.u64 	%rd13, [_Z14D_PDH_baselinePdS_S_P10hist_entryxdi_param_2];
	ld.param.u64 	%rd14, [_Z14D_PDH_baselinePdS_S_P10hist_entryxdi_param_3];
	ld.param.u64 	%rd10, [_Z14D_PDH_baselinePdS_S_P10hist_entryxdi_param_4];
	ld.param.f64 	%fd19, [_Z14D_PDH_baselinePdS_S_P10hist_entryxdi_param_5];
	ld.param.u32 	%r110, [_Z14D_PDH_baselinePdS_S_P10hist_entryxdi_param_6];
	cvta.to.global.u64 	%rd1, %rd14;
	cvta.to.global.u64 	%rd2, %rd13;
	cvta.to.global.u64 	%rd3, %rd12;
	cvta.to.global.u64 	%rd4, %rd11;
	mov.u32 	%r1, %nctaid.x;
	mov.u32 	%r2, %ntid.x;
	mov.u32 	%r3, %ctaid.x;
	mov.u32 	%r506, %tid.x;
	setp.ge.s32 	%p2, %r506, %r110;
	@%p2 bra 	$L__BB0_7;
	add.s32 	%r111, %r506, %r2;
	max.u32 	%r112, %r110, %r111;
	setp.lt.u32 	%p3, %r111, %r110;
	selp.u32 	%r113, 1, 0, %p3;
	add.s32 	%r114, %r111, %r113;
	sub.s32 	%r115, %r112, %r114;
	div.u32 	%r116, %r115, %r2;
	add.s32 	%r5, %r116, %r113;
	and.b32  	%r117, %r5, 3;
	setp.eq.s32 	%p4, %r117, 3;
	mov.u32 	%r472, %r506;
	@%p4 bra 	$L__BB0_4;
	add.s32 	%r119, %r5, 1;
	and.b32  	%r6, %r119, 3;
	mov.b32 	%r471, 0;
	mov.u32 	%r472, %r506;
$L__BB0_3:
	.pragma "nounroll";
	shl.b32 	%r120, %r472, 3;
	mov.u32 	%r121, p_hist;
	add.s32 	%r122, %r121, %r120;
	mov.b64 	%rd15, 0;
	st.shared.u64 	[%r122], %rd15;
	add.s32 	%r472, %r472, %r2;
	add.s32 	%r471, %r471, 1;
	setp.ne.s32 	%p5, %r471, %r6;
	@%p5 bra 	$L__BB0_3;
$L__BB0_4:
	setp.lt.u32 	%p6, %r5, 3;
	@%p6 bra 	$L__BB0_7;
	mov.u32 	%r124, p_hist;
	shl.b32 	%r126, %r2, 3;
	shl.b32 	%r130, %r2, 2;
$L__BB0_6:
	shl.b32 	%r123, %r472, 3;
	add.s32 	%r125, %r124, %r123;
	mov.b64 	%rd16, 0;
	st.shared.u64 	[%r125], %rd16;
	add.s32 	%r127, %r125, %r126;
	st.shared.u64 	[%r127], %rd16;
	add.s32 	%r128, %r127, %r126;
	st.shared.u64 	[%r128], %rd16;
	add.s32 	%r129, %r128, %r126;
	st.shared.u64 	[%r129], %rd16;
	add.s32 	%r472, %r130, %r472;
	setp.lt.s32 	%p7, %r472, %r110;
	@%p7 bra 	$L__BB0_6;
$L__BB0_7:
	mad.lo.s32 	%r131, %r3, %r2, %r506;
	cvt.u64.u32 	%rd5, %r131;
	setp.le.s64 	%p8, %rd10, %rd5;
	shl.b32 	%r132, %r506, 3;
	mov.u32 	%r133, _ZZ14D_PDH_baselinePdS_S_P10hist_entryxdiE3ix1;
	add.s32 	%r14, %r133, %r132;
	mov.u32 	%r134, _ZZ14D_PDH_baselinePdS_S_P10hist_entryxdiE3iy1;
	add.s32 	%r15, %r134, %r132;
	mov.u32 	%r135, _ZZ14D_PDH_baselinePdS_S_P10hist_entryxdiE3iz1;
	add.s32 	%r16, %r135, %r132;
	@%p8 bra 	$L__BB0_9;
	shl.b64 	%rd17, %rd5, 3;
	add.s64 	%rd18, %rd4, %rd17;
	ld.global.f64 	%fd20, [%rd18];
	st.shared.f64 	[%r14], %fd20;
	add.s64 	%rd19, %rd3, %rd17;
	ld.global.f64 	%fd21, [%rd19];
	st.shared.f64 	[%r15], %fd21;
	add.s64 	%rd20, %rd2, %rd17;
	ld.global.f64 	%fd22, [%rd20];
	st.shared.f64 	[%r16], %fd22;
$L__BB0_9:
	bar.sync 	0;
	add.s32 	%r17, %r1, -1;
	mul.lo.s32 	%r18, %r17, %r2;
	cvt.u32.u64 	%r19, %rd10;
	sub.s32 	%r20, %r19, %r18;
	setp.ge.u32 	%p9, %r3, %r17;
	@%p9 bra 	$L__BB0_20;
	add.s32 	%r475, %r506, 1;
	setp.ge.u32 	%p19, %r475, %r2;
	@%p19 bra 	$L__BB0_19;
	ld.shared.f64 	%fd1, [%r14];
	ld.shared.f64 	%fd2, [%r15];
	ld.shared.f64 	%fd3, [%r16];
	not.b32 	%r22, %r506;
	add.s32 	%r23, %r2, %r22;
	sub.s32 	%r189, %r2, %r506;
	add.s32 	%r190, %r189, -2;
	and.b32  	%r24, %r23, 3;
	setp.lt.u32 	%p20, %r190, 3;
	@%p20 bra 	$L__BB0_14;
	and.b32  	%r25, %r23, -4;
$L__BB0_13:
	.pragma "nounroll";
	shl.b32 	%r191, %r475, 3;
	mov.u32 	%r192, _ZZ14D_PDH_baselinePdS_S_P10hist_entryxdiE3ix1;
	add.s32 	%r193, %r192, %r191;
	ld.shared.f64 	%fd100, [%r193];
	mov.u32 	%r194, _ZZ14D_PDH_baselinePdS_S_P10hist_entryxdiE3iy1;
	add.s32 	%r195, %r194, %r191;
	ld.shared.f64 	%fd101, [%r195];
	mov.u32 	%r196, _ZZ14D_PDH_baselinePdS_S_P10hist_entryxdiE3iz1;
	add.s32 	%r197, %r196, %r191;
	ld.shared.f64 	%fd102, [%r197];
	sub.f64 	%fd103, %fd1, %fd100;
	sub.f64 	%fd104, %fd2, %fd101;
	mul.f64 	%fd105, %fd104, %fd104;
	fma.rn.f64 	%fd106, %fd103, %fd103, %fd105;
	sub.f64 	%fd107, %fd3, %fd102;
	fma.rn.f64 	%fd108, %fd107, %fd107, %fd106;
	sqrt.rn.f64 	%fd109, %fd108;
	div.rn.f64 	%fd110, %fd109, %fd19;
	cvt.rzi.s32.f64 	%r198, %fd110;
	shl.b32 	%r199, %r198, 3;
	mov.u32 	%r200, p_hist;
	add.s32 	%r201, %r200, %r199;
	atom.shared.add.u64 	%rd28, [%r201], 1;
	ld.shared.f64 	%fd111, [%r193+8];
	ld.shared.f64 	%fd112, [%r195+8];
	ld.shared.f64 	%fd113, [%r197+8];
	sub.f64 	%fd114, %fd1, %fd111;
	sub.f64 	%fd115, %fd2, %fd112;
	mul.f64 	%fd116, %fd115, %fd115;
	fma.rn.f64 	%fd117, %fd114, %fd114, %fd116;
	sub.f64 	%fd118, %fd3, %fd113;
	fma.rn.f64 	%fd119, %fd118, %fd118, %fd117;
	sqrt.rn.f64 	%fd120, %fd119;
	div.rn.f64 	%fd121, %fd120, %fd19;
	cvt.rzi.s32.f64 	%r202, %fd121;
	shl.b32 	%r203, %r202, 3;
	add.s32 	%r204, %r200, %r203;
	atom.shared.add.u64 	%rd29, [%r204], 1;
	ld.shared.f64 	%fd122, [%r193+16];
	ld.shared.f64 	%fd123, [%r195+16];
	ld.shared.f64 	%fd124, [%r197+16];
	sub.f64 	%fd125, %fd1, %fd122;
	sub.f64 	%fd126, %fd2, %fd123;
	mul.f64 	%fd127, %fd126, %fd126;
	fma.rn.f64 	%fd128, %fd125, %fd125, %fd127;
	sub.f64 	%fd129, %fd3, %fd124;
	fma.rn.f64 	%fd130, %fd129, %fd129, %fd128;
	sqrt.rn.f64 	%fd131, %fd130;
	div.rn.f64 	%fd132, %fd131, %fd19;
	cvt.rzi.s32.f64 	%r205, %fd132;
	shl.b32 	%r206, %r205, 3;
	add.s32 	%r207, %r200, %r206;
	atom.shared.add.u64 	%rd30, [%r207], 1;
	ld.shared.f64 	%fd133, [%r193+24];
	ld.shared.f64 	%fd134, [%r195+24];
	ld.shared.f64 	%fd135, [%r197+24];
	sub.f64 	%fd136, %fd1, %fd133;
	sub.f64 	%fd137, %fd2, %fd134;
	mul.f64 	%fd138, %fd137, %fd137;
	fma.rn.f64 	%fd139, %fd136, %fd136, %fd138;
	sub.f64 	%fd140, %fd3, %fd135;
	fma.rn.f64 	%fd141, %fd140, %fd140, %fd139;
	sqrt.rn.f64 	%fd142, %fd141;
	div.rn.f64 	%fd143, %fd142, %fd19;
	cvt.rzi.s32.f64 	%r208, %fd143;
	shl.b32 	%r209, %r208, 3;
	add.s32 	%r210, %r200, %r209;
	atom.shared.add.u64 	%rd31, [%r210], 1;
	add.s32 	%r475, %r475, 4;
	add.s32 	%r211, %r475, %r22;
	setp.ne.s32 	%p21, %r211, %r25;
	@%p21 bra 	$L__BB0_13;
$L__BB0_14:
	setp.eq.s32 	%p22, %r24, 0;
	@%p22 bra 	$L__BB0_19;
	setp.eq.s32 	%p23, %r24, 1;
	@%p23 bra 	$L__BB0_17;
	shl.b32 	%r212, %r475, 3;
	mov.u32 	%r213, _ZZ14D_PDH_baselinePdS_S_P10hist_entryxdiE3ix1;
	add.s32 	%r214, %r213, %r212;
	ld.shared.f64 	%fd144, [%r214];
	mov.u32 	%r215, _ZZ14D_PDH_baselinePdS_S_P10hist_entryxdiE3iy1;
	add.s32 	%r216, %r215, %r212;
	ld.shared.f64 	%fd145, [%r216];
	mov.u32 	%r217, _ZZ14D_PDH_baselinePdS_S_P10hist_entryxdiE3iz1;
	add.s32 	%r218, %r217, %r212;
	ld.shared.f64 	%fd146, [%r218];
	sub.f64 	%fd147, %fd1, %fd144;
	sub.f64 	%fd148, %fd2, %fd145;
	mul.f64 	%fd149, %fd148, %fd148;
	fma.rn.f64 	%fd150, %fd147, %fd147, %fd149;
	sub.f64 	%fd151, %fd3, %fd146;
	fma.rn.f64 	%fd152, %fd151, %fd151, %fd150;
	sqrt.rn.f64 	%fd153, %fd152;
	div.rn.f64 	%fd154, %fd153, %fd19;
	cvt.rzi.s32.f64 	%r219, %fd154;
	shl.b32 	%r220, %r219, 3;
	mov.u32 	%r221, p_hist;
	add.s32 	%r222, %r221, %r220;
	atom.shared.add.u64 	%rd32, [%r222], 1;
	ld.shared.f64 	%fd155, [%r214+8];
	ld.shared.f64 	%fd156, [%r216+8];
	ld.shared.f64 	%fd157, [%r218+8];
	sub.f64 	%fd158, %fd1, %fd155;
	sub.f64 	%fd159, %fd2, %fd156;
	mul.f64 	%fd160, %fd159, %fd159;
	fma.rn.f64 	%fd161, %fd158, %fd158, %fd160;
	sub.f64 	%fd162, %fd3, %fd157;
	fma.rn.f64 	%fd163, %fd162, %fd162, %fd161;
	sqrt.rn.f64 	%fd164, %fd163;
	div.rn.f64 	%fd165, %fd164, %fd19;
	cvt.rzi.s32.f64 	%r223, %fd165;
	shl.b32 	%r224, %r223, 3;
	add.s32 	%r225, %r221, %r224;
	atom.shared.add.u64 	%rd33, [%r225], 1;
	add.s32 	%r475, %r475, 2;
$L__BB0_17:
	and.b32  	%r226, %r23, 1;
	setp.eq.b32 	%p24, %r226, 1;
	not.pred 	%p25, %p24;
	@%p25 bra 	$L__BB0_19;
	shl.b32 	%r227, %r475, 3;
	mov.u32 	%r228, _ZZ14D_PDH_baselinePdS_S_P10hist_entryxdiE3ix1;
	add.s32 	%r229, %r228, %r227;
	ld.shared.f64 	%fd166, [%r229];
	mov.u32 	%r230, _ZZ14D_PDH_baselinePdS_S_P10hist_entryxdiE3iy1;
	add.s32 	%r231, %r230, %r227;
	ld.shared.f64 	%fd167, [%r231];
	mov.u32 	%r232, _ZZ14D_PDH_baselinePdS_S_P10hist_entryxdiE3iz1;
	add.s32 	%r233, %r232, %r227;
	ld.shared.f64 	%fd168, [%r233];
	sub.f64 	%fd169, %fd1, %fd166;
	sub.f64 	%fd170, %fd2, %fd167;
	mul.f64 	%fd171, %fd170, %fd170;
	fma.rn.f64 	%fd172, %fd169, %fd169, %fd171;
	sub.f64 	%fd173, %fd3, %fd168;
	fma.rn.f64 	%fd174, %fd173, %fd173, %fd172;
	sqrt.rn.f64 	%fd175, %fd174;
	div.rn.f64 	%fd176, %fd175, %fd19;
	cvt.rzi.s32.f64 	%r234, %fd176;
	shl.b32 	%r235, %r234, 3;
	mov.u32 	%r236, p_hist;
	add.s32 	%r237, %r236, %r235;
	atom.shared.add.u64 	%rd34, [%r237], 1;
$L__BB0_19:
	bar.sync 	0;
	bra.uni 	$L__BB0_30;
$L__BB0_20:
	setp.le.s64 	%p10, %rd10, %rd5;
	add.s32 	%r479, %r506, 1;
	setp.ge.s32 	%p11, %r479, %r20;
	or.pred  	%p12, %p10, %p11;
	@%p12 bra 	$L__BB0_29;
	ld.shared.f64 	%fd4, [%r14];
	ld.shared.f64 	%fd5, [%r15];
	ld.shared.f64 	%fd6, [%r16];
	not.b32 	%r137, %r18;
	add.s32 	%r138, %r137, %r19;
	sub.s32 	%r32, %r138, %r506;
	add.s32 	%r139, %r18, %r506;
	sub.s32 	%r140, %r19, %r139;
	add.s32 	%r141, %r140, -2;
	and.b32  	%r33, %r32, 3;
	setp.lt.u32 	%p13, %r141, 3;
	@%p13 bra 	$L__BB0_24;
	and.b32  	%r34, %r32, -4;
	mov.b32 	%r478, 0;
$L__BB0_23:
	.pragma "nounroll";
	shl.b32 	%r143, %r479, 3;
	mov.u32 	%r144, _ZZ14D_PDH_baselinePdS_S_P10hist_entryxdiE3ix1;
	add.s32 	%r145, %r144, %r143;
	ld.shared.f64 	%fd23, [%r145];
	mov.u32 	%r146, _ZZ14D_PDH_baselinePdS_S_P10hist_entryxdiE3iy1;
	add.s32 	%r147, %r146, %r143;
	ld.shared.f64 	%fd24, [%r147];
	mov.u32 	%r148, _ZZ14D_PDH_baselinePdS_S_P10hist_entryxdiE3iz1;
	add.s32 	%r149, %r148, %r143;
	ld.shared.f64 	%fd25, [%r149];
	sub.f64 	%fd26, %fd4, %fd23;
	sub.f64 	%fd27, %fd5, %fd24;
	mul.f64 	%fd28, %fd27, %fd27;
	fma.rn.f64 	%fd29, %fd26, %fd26, %fd28;
	sub.f64 	%fd30, %fd6, %fd25;
	fma.rn.f64 	%fd31, %fd30, %fd30, %fd29;
	sqrt.rn.f64 	%fd32, %fd31;
	div.rn.f64 	%fd33, %fd32, %fd19;
	cvt.rzi.s32.f64 	%r150, %fd33;
	shl.b32 	%r151, %r150, 3;
	mov.u32 	%r152, p_hist;
	add.s32 	%r153, %r152, %r151;
	atom.shared.add.u64 	%rd21, [%r153], 1;
	ld.shared.f64 	%fd34, [%r145+8];
	ld.shared.f64 	%fd35, [%r147+8];
	ld.shared.f64 	%fd36, [%r149+8];
	sub.f64 	%fd37, %fd4, %fd34;
	sub.f64 	%fd38, %fd5, %fd35;
	mul.f64 	%fd39, %fd38, %fd38;
	fma.rn.f64 	%fd40, %fd37, %fd37, %fd39;
	sub.f64 	%fd41, %fd6, %fd36;
	fma.rn.f64 	%fd42, %fd41, %fd41, %fd40;
	sqrt.rn.f64 	%fd43, %fd42;
	div.rn.f64 	%fd44, %fd43, %fd19;
	cvt.rzi.s32.f64 	%r154, %fd44;
	shl.b32 	%r155, %r154, 3;
	add.s32 	%r156, %r152, %r155;
	atom.shared.add.u64 	%rd22, [%r156], 1;
	ld.shared.f64 	%fd45, [%r145+16];
	ld.shared.f64 	%fd46, [%r147+16];
	ld.shared.f64 	%fd47, [%r149+16];
	sub.f64 	%fd48, %fd4, %fd45;
	sub.f64 	%fd49, %fd5, %fd46;
	mul.f64 	%fd50, %fd49, %fd49;
	fma.rn.f64 	%fd51, %fd48, %fd48, %fd50;
	sub.f64 	%fd52, %fd6, %fd47;
	fma.rn.f64 	%fd53, %fd52, %fd52, %fd51;
	sqrt.rn.f64 	%fd54, %fd53;
	div.rn.f64 	%fd55, %fd54, %fd19;
	cvt.rzi.s32.f64 	%r157, %fd55;
	shl.b32 	%r158, %r157, 3;
	add.s32 	%r159, %r152, %r158;
	atom.shared.add.u64 	%rd23, [%r159], 1;
	ld.shared.f64 	%fd56, [%r145+24];
	ld.shared.f64 	%fd57, [%r147+24];
	ld.shared.f64 	%fd58, [%r149+24];
	sub.f64 	%fd59, %fd4, %fd56;
	sub.f64 	%fd60, %fd5, %fd57;
	mul.f64 	%fd61, %fd60, %fd60;
	fma.rn.f64 	%fd62, %fd59, %fd59, %fd61;
	sub.f64 	%fd63, %fd6, %fd58;
	fma.rn.f64 	%fd64, %fd63, %fd63, %fd62;
	sqrt.rn.f64 	%fd65, %fd64;
	div.rn.f64 	%fd66, %fd65, %fd19;
	cvt.rzi.s32.f64 	%r160, %fd66;
	shl.b32 	%r161, %r160, 3;
	add.s32 	%r162, %r152, %r161;
	atom.shared.add.u64 	%rd24, [%r162], 1;
	add.s32 	%r479, %r479, 4;
	add.s32 	%r478, %r478, 4;
	setp.ne.s32 	%p14, %r478, %r34;
	@%p14 bra 	$L__BB0_23;
$L__BB0_24:
	setp.eq.s32 	%p15, %r33, 0;
	@%p15 bra 	$L__BB0_29;
	setp.eq.s32 	%p16, %r33, 1;
	@%p16 bra 	$L__BB0_27;
	shl.b32 	%r163, %r479, 3;
	mov.u32 	%r164, _ZZ14D_PDH_baselinePdS_S_P10hist_entryxdiE3ix1;
	add.s32 	%r165, %r164, %r163;
	ld.shared.f64 	%fd67, [%r165];
	mov.u32 	%r166, _ZZ14D_PDH_baselinePdS_S_P10hist_entryxdiE3iy1;
	add.s32 	%r167, %r166, %r163;
	ld.shared.f64 	%fd68, [%r167];
	mov.u32 	%r168, _ZZ14D_PDH_baselinePdS_S_P10hist_entryxdiE3iz1;
	add.s32 	%r169, %r168, %r163;
	ld.shared.f64 	%fd69, [%r169];
	sub.f64 	%fd70, %fd4, %fd67;
	sub.f64 	%fd71, %fd5, %fd68;
	mul.f64 	%fd72, %fd71, %fd71;
	fma.rn.f64 	%fd73, %fd70, %fd70, %fd72;
	sub.f64 	%fd74, %fd6, %fd69;
	fma.rn.f64 	%fd75, %fd74, %fd74, %fd73;
	sqrt.rn.f64 	%fd76, %fd75;
	div.rn.f64 	%fd77, %fd76, %fd19;
	cvt.rzi.s32.f64 	%r170, %fd77;
	shl.b32 	%r171, %r170, 3;
	mov.u32 	%r172, p_hist;
	add.s32 	%r173, %r172, %r171;
	atom.shared.add.u64 	%rd25, [%r173], 1;
	ld.shared.f64 	%fd78, [%r165+8];
	ld.shared.f64 	%fd79, [%r167+8];
	ld.shared.f64 	%fd80, [%r169+8];
	sub.f64 	%fd81, %fd4, %fd78;
	sub.f64 	%fd82, %fd5, %fd79;
	mul.f64 	%fd83, %fd82, %fd82;
	fma.rn.f64 	%fd84, %fd81, %fd81, %fd83;
	sub.f64 	%fd85, %fd6, %fd80;
	fma.rn.f64 	%fd86, %fd85, %fd85, %fd84;
	sqrt.rn.f64 	%fd87, %fd86;
	div.rn.f64 	%fd88, %fd87, %fd19;
	cvt.rzi.s32.f64 	%r174, %fd88;
	shl.b32 	%r175, %r174, 3;
	add.s32 	%r176, %r172, %r175;
	atom.shared.add.u64 	%rd26, [%r176], 1;
	add.s32 	%r479, %r479, 2;
$L__BB0_27:
	and.b32  	%r177, %r32, 1;
	setp.eq.b32 	%p17, %r177, 1;
	not.pred 	%p18, %p17;
	@%p18 bra 	$L__BB0_29;
	shl.b32 	%r178, %r479, 3;
	mov.u32 	%r179, _ZZ14D_PDH_baselinePdS_S_P10hist_entryxdiE3ix1;
	add.s32 	%r180, %r179, %r178;
	ld.shared.f64 	%fd89, [%r180];
	mov.u32 	%r181, _ZZ14D_PDH_baselinePdS_S_P10hist_entryxdiE3iy1;
	add.s32 	%r182, %r181, %r178;
	ld.shared.f64 	%fd90, [%r182];
	mov.u32 	%r183, _ZZ14D_PDH_baselinePdS_S_P10hist_entryxdiE3iz1;
	add.s32 	%r184, %r183, %r178;
	ld.shared.f64 	%fd91, [%r184];
	sub.f64 	%fd92, %fd4, %fd89;
	sub.f64 	%fd93, %fd5, %fd90;
	mul.f64 	%fd94, %fd93, %fd93;
	fma.rn.f64 	%fd95, %fd92, %fd92, %fd94;
	sub.f64 	%fd96, %fd6, %fd91;
	fma.rn.f64 	%fd97, %fd96, %fd96, %fd95;
	sqrt.rn.f64 	%fd98, %fd97;
	div.rn.f64 	%fd99, %fd98, %fd19;
	cvt.rzi.s32.f64 	%r185, %fd99;
	shl.b32 	%r186, %r185, 3;
	mov.u32 	%r187, p_hist;
	add.s32 	%r188, %r187, %r186;
	atom.shared.add.u64 	%rd27, [%r188], 1;
$L__BB0_29:
	bar.sync 	0;
$L__BB0_30:
	bar.sync 	0;
	cvt.rn.f64.u32 	%fd177, %r1;
	mul.f64 	%fd178, %fd177, 0d3FE0000000000000;
	cvt.rpi.f64.f64 	%fd179, %fd178;
	cvt.rzi.s32.f64 	%r42, %fd179;
	setp.lt.s32 	%p26, %r42, 2;
	shl.b32 	%r238, %r506, 3;
	mov.u32 	%r239, _ZZ14D_PDH_baselinePdS_S_P10hist_entryxdiE3iy2;
	add.s32 	%r43, %r239, %r238;
	mov.u32 	%r240, _ZZ14D_PDH_baselinePdS_S_P10hist_entryxdiE3iz2;
	add.s32 	%r44, %r240, %r238;
	@%p26 bra 	$L__BB0_56;
	setp.gt.s64 	%p27, %rd10, %rd5;
	setp.gt.s32 	%p28, %r20, 0;
	and.pred  	%p1, %p27, %p28;
	mov.b32 	%r481, 1;
	not.pred 	%p31, %p1;
$L__BB0_32:
	shl.b32 	%r242, %r506, 3;
	mov.u32 	%r243, _ZZ14D_PDH_baselinePdS_S_P10hist_entryxdiE3ix2;
	add.s32 	%r46, %r243, %r242;
	add.s32 	%r244, %r481, %r3;
	rem.u32 	%r47, %r244, %r1;
	setp.ge.s32 	%p29, %r47, %r17;
	@%p29 bra 	$L__BB0_43;
	setp.le.s64 	%p38, %rd10, %rd5;
	mad.lo.s32 	%r298, %r47, %r2, %r506;
	mul.wide.u32 	%rd46, %r298, 8;
	add.s64 	%rd47, %rd4, %rd46;
	ld.global.f64 	%fd260, [%rd47];
	st.shared.f64 	[%r46], %fd260;
	add.s64 	%rd48, %rd3, %rd46;
	ld.global.f64 	%fd261, [%rd48];
	st.shared.f64 	[%r43], %fd261;
	add.s64 	%rd49, %rd2, %rd46;
	ld.global.f64 	%fd262, [%rd49];
	st.shared.f64 	[%r44], %fd262;
	bar.sync 	0;
	@%p38 bra 	$L__BB0_42;
	setp.lt.u32 	%p39, %r2, 4;
	ld.shared.f64 	%fd7, [%r14];
	ld.shared.f64 	%fd8, [%r15];
	ld.shared.f64 	%fd9, [%r16];
	mov.b32 	%r484, 0;
	@%p39 bra 	$L__BB0_37;
	mov.b32 	%r482, 0;
$L__BB0_36:
	.pragma "nounroll";
	shl.b32 	%r301, %r482, 3;
	mov.u32 	%r302, _ZZ14D_PDH_baselinePdS_S_P10hist_entryxdiE3ix2;
	add.s32 	%r303, %r302, %r301;
	ld.shared.f64 	%fd263, [%r303];
	mov.u32 	%r304, _ZZ14D_PDH_baselinePdS_S_P10hist_entryxdiE3iy2;
	add.s32 	%r305, %r304, %r301;
	ld.shared.f64 	%fd264, [%r305];
	mov.u32 	%r306, _ZZ14D_PDH_baselinePdS_S_P10hist_entryxdiE3iz2;
	add.s32 	%r307, %r306, %r301;
	ld.shared.f64 	%fd265, [%r307];
	sub.f64 	%fd266, %fd7, %fd263;
	sub.f64 	%fd267, %fd8, %fd264;
	mul.f64 	%fd268, %fd267, %fd267;
	fma.rn.f64 	%fd269, %fd266, %fd266, %fd268;
	sub.f64 	%fd270, %fd9, %fd265;
	fma.rn.f64 	%fd271, %fd270, %fd270, %fd269;
	sqrt.rn.f64 	%fd272, %fd271;
	div.rn.f64 	%fd273, %fd272, %fd19;
	cvt.rzi.s32.f64 	%r308, %fd273;
	shl.b32 	%r309, %r308, 3;
	mov.u32 	%r310, p_hist;
	add.s32 	%r311, %r310, %r309;
	atom.shared.add.u64 	%rd50, [%r311], 1;
	ld.shared.f64 	%fd274, [%r303+8];
	ld.shared.f64 	%fd275, [%r305+8];
	ld.shared.f64 	%fd276, [%r307+8];
	sub.f64 	%fd277, %fd7, %fd274;
	sub.f64 	%fd278, %fd8, %fd275;
	mul.f64 	%fd279, %fd278, %fd278;
	fma.rn.f64 	%fd280, %fd277, %fd277, %fd279;
	sub.f64 	%fd281, %fd9, %fd276;
	fma.rn.f64 	%fd282, %fd281, %fd281, %fd280;
	sqrt.rn.f64 	%fd283, %fd282;
	div.rn.f64 	%fd284, %fd283, %fd19;
	cvt.rzi.s32.f64 	%r312, %fd284;
	shl.b32 	%r313, %r312, 3;
	add.s32 	%r314, %r310, %r313;
	atom.shared.add.u64 	%rd51, [%r314], 1;
	ld.shared.f64 	%fd285, [%r303+16];
	ld.shared.f64 	%fd286, [%r305+16];
	ld.shared.f64 	%fd287, [%r307+16];
	sub.f64 	%fd288, %fd7, %fd285;
	sub.f64 	%fd289, %fd8, %fd286;
	mul.f64 	%fd290, %fd289, %fd289;
	fma.rn.f64 	%fd291, %fd288, %fd288, %fd290;
	sub.f64 	%fd292, %fd9, %fd287;
	fma.rn.f64 	%fd293, %fd292, %fd292, %fd291;
	sqrt.rn.f64 	%fd294, %fd293;
	div.rn.f64 	%fd295, %fd294, %fd19;
	cvt.rzi.s32.f64 	%r315, %fd295;
	shl.b32 	%r316, %r315, 3;
	add.s32 	%r317, %r310, %r316;
	atom.shared.add.u64 	%rd52, [%r317], 1;
	ld.shared.f64 	%fd296, [%r303+24];
	ld.shared.f64 	%fd297, [%r305+24];
	ld.shared.f64 	%fd298, [%r307+24];
	sub.f64 	%fd299, %fd7, %fd296;
	sub.f64 	%fd300, %fd8, %fd297;
	mul.f64 	%fd301, %fd300, %fd300;
	fma.rn.f64 	%fd302, %fd299, %fd299, %fd301;
	sub.f64 	%fd303, %fd9, %fd298;
	fma.rn.f64 	%fd304, %fd303, %fd303, %fd302;
	sqrt.rn.f64 	%fd305, %fd304;
	div.rn.f64 	%fd306, %fd305, %fd19;
	cvt.rzi.s32.f64 	%r318, %fd306;
	shl.b32 	%r319, %r318, 3;
	add.s32 	%r320, %r310, %r319;
	atom.shared.add.u64 	%rd53, [%r320], 1;
	add.s32 	%r482, %r482, 4;
	and.b32  	%r484, %r2, 2044;
	setp.ne.s32 	%p40, %r482, %r484;
	@%p40 bra 	$L__BB0_36;
$L__BB0_37:
	and.b32  	%r321, %r2, 3;
	setp.eq.s32 	%p41, %r321, 0;
	@%p41 bra 	$L__BB0_42;
	setp.eq.s32 	%p42, %r321, 1;
	@%p42 bra 	$L__BB0_40;
	shl.b32 	%r322, %r484, 3;
	mov.u32 	%r323, _ZZ14D_PDH_baselinePdS_S_P10hist_entryxdiE3ix2;
	add.s32 	%r324, %r323, %r322;
	ld.shared.f64 	%fd307, [%r324];
	mov.u32 	%r325, _ZZ14D_PDH_baselinePdS_S_P10hist_entryxdiE3iy2;
	add.s32 	%r326, %r325, %r322;
	ld.shared.f64 	%fd308, [%r326];
	mov.u32 	%r327, _ZZ14D_PDH_baselinePdS_S_P10hist_entryxdiE3iz2;
	add.s32 	%r328, %r327, %r322;
	ld.shared.f64 	%fd309, [%r328];
	sub.f64 	%fd310, %fd7, %fd307;
	sub.f64 	%fd311, %fd8, %fd308;
	mul.f64 	%fd312, %fd311, %fd311;
	fma.rn.f64 	%fd313, %fd310, %fd310, %fd312;
	sub.f64 	%fd314, %fd9, %fd309;
	fma.rn.f64 	%fd315, %fd314, %fd314, %fd313;
	sqrt.rn.f64 	%fd316, %fd315;
	div.rn.f64 	%fd317, %fd316, %fd19;
	cvt.rzi.s32.f64 	%r329, %fd317;
	shl.b32 	%r330, %r329, 3;
	mov.u32 	%r331, p_hist;
	add.s32 	%r332, %r331, %r330;
	atom.shared.add.u64 	%rd54, [%r332], 1;
	ld.shared.f64 	%fd318, [%r324+8];
	ld.shared.f64 	%fd319, [%r326+8];
	ld.shared.f64 	%fd320, [%r328+8];
	sub.f64 	%fd321, %fd7, %fd318;
	sub.f64 	%fd322, %fd8, %fd319;
	mul.f64 	%fd323, %fd322, %fd322;
	fma.rn.f64 	%fd324, %fd321, %fd321, %fd323;
	sub.f64 	%fd325, %fd9, %fd320;
	fma.rn.f64 	%fd326, %fd325, %fd325, %fd324;
	sqrt.rn.f64 	%fd327, %fd326;
	div.rn.f64 	%fd328, %fd327, %fd19;
	cvt.rzi.s32.f64 	%r333, %fd328;
	shl.b32 	%r334, %r333, 3;
	add.s32 	%r335, %r331, %r334;
	atom.shared.add.u64 	%rd55, [%r335], 1;
	add.s32 	%r484, %r484, 2;
$L__BB0_40:
	and.b32  	%r336, %r2, 1;
	setp.eq.b32 	%p43, %r336, 1;
	not.pred 	%p44, %p43;
	@%p44 bra 	$L__BB0_42;
	shl.b32 	%r337, %r484, 3;
	mov.u32 	%r338, _ZZ14D_PDH_baselinePdS_S_P10hist_entryxdiE3ix2;
	add.s32 	%r339, %r338, %r337;
	ld.shared.f64 	%fd329, [%r339];
	mov.u32 	%r340, _ZZ14D_PDH_baselinePdS_S_P10hist_entryxdiE3iy2;
	add.s32 	%r341, %r340, %r337;
	ld.shared.f64 	%fd330, [%r341];
	mov.u32 	%r342, _ZZ14D_PDH_baselinePdS_S_P10hist_entryxdiE3iz2;
	add.s32 	%r343, %r342, %r337;
	ld.shared.f64 	%fd331, [%r343];
	sub.f64 	%fd332, %fd7, %fd329;
	sub.f64 	%fd333, %fd8, %fd330;
	mul.f64 	%fd334, %fd333, %fd333;
	fma.rn.f64 	%fd335, %fd332, %fd332, %fd334;
	sub.f64 	%fd336, %fd9, %fd331;
	fma.rn.f64 	%fd337, %fd336, %fd336, %fd335;
	sqrt.rn.f64 	%fd338, %fd337;
	div.rn.f64 	%fd339, %fd338, %fd19;
	cvt.rzi.s32.f64 	%r344, %fd339;
	shl.b32 	%r345, %r344, 3;
	mov.u32 	%r346, p_hist;
	add.s32 	%r347, %r346, %r345;
	atom.shared.add.u64 	%rd56, [%r347], 1;
$L__BB0_42:
	bar.sync 	0;
	bra.uni 	$L__BB0_55;
$L__BB0_43:
	setp.ge.s32 	%p30, %r506, %r20;
	@%p30 bra 	$L__BB0_45;
	mad.lo.s32 	%r245, %r47, %r2, %r506;
	mul.wide.u32 	%rd35, %r245, 8;
	add.s64 	%rd36, %rd4, %rd35;
	ld.global.f64 	%fd180, [%rd36];
	st.shared.f64 	[%r46], %fd180;
	add.s64 	%rd37, %rd3, %rd35;
	ld.global.f64 	%fd181, [%rd37];
	st.shared.f64 	[%r43], %fd181;
	add.s64 	%rd38, %rd2, %rd35;
	ld.global.f64 	%fd182, [%rd38];
	st.shared.f64 	[%r44], %fd182;
$L__BB0_45:
	bar.sync 	0;
	@%p31 bra 	$L__BB0_54;
	sub.s32 	%r247, %r18, %r19;
	setp.gt.u32 	%p32, %r247, -4;
	ld.shared.f64 	%fd10, [%r14];
	ld.shared.f64 	%fd11, [%r15];
	ld.shared.f64 	%fd12, [%r16];
	mov.b32 	%r490, 0;
	@%p32 bra 	$L__BB0_49;
	mov.u32 	%r251, _ZZ14D_PDH_baselinePdS_S_P10hist_entryxdiE3ix2;
	add.s32 	%r487, %r251, 16;
	mov.u32 	%r252, _ZZ14D_PDH_baselinePdS_S_P10hist_entryxdiE3iy2;
	add.s32 	%r486, %r252, 16;
	mov.u32 	%r253, _ZZ14D_PDH_baselinePdS_S_P10hist_entryxdiE3iz2;
	add.s32 	%r485, %r253, 16;
	and.b32  	%r254, %r20, 2147483644;
	neg.s32 	%r488, %r254;
$L__BB0_48:
	.pragma "nounroll";
	and.b32  	%r490, %r20, 2147483644;
	ld.shared.f64 	%fd183, [%r487+-16];
	ld.shared.f64 	%fd184, [%r486+-16];
	ld.shared.f64 	%fd185, [%r485+-16];
	sub.f64 	%fd186, %fd10, %fd183;
	sub.f64 	%fd187, %fd11, %fd184;
	mul.f64 	%fd188, %fd187, %fd187;
	fma.rn.f64 	%fd189, %fd186, %fd186, %fd188;
	sub.f64 	%fd190, %fd12, %fd185;
	fma.rn.f64 	%fd191, %fd190, %fd190, %fd189;
	sqrt.rn.f64 	%fd192, %fd191;
	div.rn.f64 	%fd193, %fd192, %fd19;
	cvt.rzi.s32.f64 	%r255, %fd193;
	shl.b32 	%r256, %r255, 3;
	mov.u32 	%r257, p_hist;
	add.s32 	%r258, %r257, %r256;
	atom.shared.add.u64 	%rd39, [%r258], 1;
	ld.shared.f64 	%fd194, [%r487+-8];
	ld.shared.f64 	%fd195, [%r486+-8];
	ld.shared.f64 	%fd196, [%r485+-8];
	sub.f64 	%fd197, %fd10, %fd194;
	sub.f64 	%fd198, %fd11, %fd195;
	mul.f64 	%fd199, %fd198, %fd198;
	fma.rn.f64 	%fd200, %fd197, %fd197, %fd199;
	sub.f64 	%fd201, %fd12, %fd196;
	fma.rn.f64 	%fd202, %fd201, %fd201, %fd200;
	sqrt.rn.f64 	%fd203, %fd202;
	div.rn.f64 	%fd204, %fd203, %fd19;
	cvt.rzi.s32.f64 	%r259, %fd204;
	shl.b32 	%r260, %r259, 3;
	add.s32 	%r261, %r257, %r260;
	atom.shared.add.u64 	%rd40, [%r261], 1;
	ld.shared.f64 	%fd205, [%r487];
	ld.shared.f64 	%fd206, [%r486];
	ld.shared.f64 	%fd207, [%r485];
	sub.f64 	%fd208, %fd10, %fd205;
	sub.f64 	%fd209, %fd11, %fd206;
	mul.f64 	%fd210, %fd209, %fd209;
	fma.rn.f64 	%fd211, %fd208, %fd208, %fd210;
	sub.f64 	%fd212, %fd12, %fd207;
	fma.rn.f64 	%fd213, %fd212, %fd212, %fd211;
	sqrt.rn.f64 	%fd214, %fd213;
	div.rn.f64 	%fd215, %fd214, %fd19;
	cvt.rzi.s32.f64 	%r262, %fd215;
	shl.b32 	%r263, %r262, 3;
	add.s32 	%r264, %r257, %r263;
	atom.shared.add.u64 	%rd41, [%r264], 1;
	ld.shared.f64 	%fd216, [%r487+8];
	ld.shared.f64 	%fd217, [%r486+8];
	ld.shared.f64 	%fd218, [%r485+8];
	sub.f64 	%fd219, %fd10, %fd216;
	sub.f64 	%fd220, %fd11, %fd217;
	mul.f64 	%fd221, %fd220, %fd220;
	fma.rn.f64 	%fd222, %fd219, %fd219, %fd221;
	sub.f64 	%fd223, %fd12, %fd218;
	fma.rn.f64 	%fd224, %fd223, %fd223, %fd222;
	sqrt.rn.f64 	%fd225, %fd224;
	div.rn.f64 	%fd226, %fd225, %fd19;
	cvt.rzi.s32.f64 	%r265, %fd226;
	shl.b32 	%r266, %r265, 3;
	add.s32 	%r267, %r257, %r266;
	atom.shared.add.u64 	%rd42, [%r267], 1;
	add.s32 	%r488, %r488, 4;
	add.s32 	%r487, %r487, 32;
	add.s32 	%r486, %r486, 32;
	add.s32 	%r485, %r485, 32;
	setp.ne.s32 	%p33, %r488, 0;
	@%p33 bra 	$L__BB0_48;
$L__BB0_49:
	and.b32  	%r268, %r20, 3;
	setp.eq.s32 	%p34, %r268, 0;
	@%p34 bra 	$L__BB0_54;
	sub.s32 	%r269, %r19, %r18;
	and.b32  	%r270, %r269, 3;
	setp.eq.s32 	%p35, %r270, 1;
	@%p35 bra 	$L__BB0_52;
	shl.b32 	%r271, %r490, 3;
	mov.u32 	%r272, _ZZ14D_PDH_baselinePdS_S_P10hist_entryxdiE3ix2;
	add.s32 	%r273, %r272, %r271;
	ld.shared.f64 	%fd227, [%r273];
	mov.u32 	%r274, _ZZ14D_PDH_baselinePdS_S_P10hist_entryxdiE3iy2;
	add.s32 	%r275, %r274, %r271;
	ld.shared.f64 	%fd228, [%r275];
	mov.u32 	%r276, _ZZ14D_PDH_baselinePdS_S_P10hist_entryxdiE3iz2;
	add.s32 	%r277, %r276, %r271;
	ld.shared.f64 	%fd229, [%r277];
	sub.f64 	%fd230, %fd10, %fd227;
	sub.f64 	%fd231, %fd11, %fd228;
	mul.f64 	%fd232, %fd231, %fd231;
	fma.rn.f64 	%fd233, %fd230, %fd230, %fd232;
	sub.f64 	%fd234, %fd12, %fd229;
	fma.rn.f64 	%fd235, %fd234, %fd234, %fd233;
	sqrt.rn.f64 	%fd236, %fd235;
	div.rn.f64 	%fd237, %fd236, %fd19;
	cvt.rzi.s32.f64 	%r278, %fd237;
	shl.b32 	%r279, %r278, 3;
	mov.u32 	%r280, p_hist;
	add.s32 	%r281, %r280, %r279;
	atom.shared.add.u64 	%rd43, [%r281], 1;
	ld.shared.f64 	%fd238, [%r273+8];
	ld.shared.f64 	%fd239, [%r275+8];
	ld.shared.f64 	%fd240, [%r277+8];
	sub.f64 	%fd241, %fd10, %fd238;
	sub.f64 	%fd242, %fd11, %fd239;
	mul.f64 	%fd243, %fd242, %fd242;
	fma.rn.f64 	%fd244, %fd241, %fd241, %fd243;
	sub.f64 	%fd245, %fd12, %fd240;
	fma.rn.f64 	%fd246, %fd245, %fd245, %fd244;
	sqrt.rn.f64 	%fd247, %fd246;
	div.rn.f64 	%fd248, %fd247, %fd19;
	cvt.rzi.s32.f64 	%r282, %fd248;
	shl.b32 	%r283, %r282, 3;
	add.s32 	%r284, %r280, %r283;
	atom.shared.add.u64 	%rd44, [%r284], 1;
	add.s32 	%r490, %r490, 2;
$L__BB0_52:
	sub.s32 	%r285, %r19, %r18;
	and.b32  	%r286, %r285, 1;
	setp.eq.b32 	%p36, %r286, 1;
	not.pred 	%p37, %p36;
	@%p37 bra 	$L__BB0_54;
	shl.b32 	%r287, %r490, 3;
	mov.u32 	%r288, _ZZ14D_PDH_baselinePdS_S_P10hist_entryxdiE3ix2;
	add.s32 	%r289, %r288, %r287;
	ld.shared.f64 	%fd249, [%r289];
	mov.u32 	%r290, _ZZ14D_PDH_baselinePdS_S_P10hist_entryxdiE3iy2;
	add.s32 	%r291, %r290, %r287;
	ld.shared.f64 	%fd250, [%r291];
	mov.u32 	%r292, _ZZ14D_PDH_baselinePdS_S_P10hist_entryxdiE3iz2;
	add.s32 	%r293, %r292, %r287;
	ld.shared.f64 	%fd251, [%r293];
	sub.f64 	%fd252, %fd10, %fd249;
	sub.f64 	%fd253, %fd11, %fd250;
	mul.f64 	%fd254, %fd253, %fd253;
	fma.rn.f64 	%fd255, %fd252, %fd252, %fd254;
	sub.f64 	%fd256, %fd12, %fd251;
	fma.rn.f64 	%fd257, %fd256, %fd256, %fd255;
	sqrt.rn.f64 	%fd258, %fd257;
	div.rn.f64 	%fd259, %fd258, %fd19;
	cvt.rzi.s32.f64 	%r294, %fd259;
	shl.b32 	%r295, %r294, 3;
	mov.u32 	%r296, p_hist;
	add.s32 	%r297, %r296, %r295;
	atom.shared.add.u64 	%rd45, [%r297], 1;
$L__BB0_54:
	bar.sync 	0;
$L__BB0_55:
	add.s32 	%r481, %r481, 1;
	setp.ne.s32 	%p45, %r481, %r42;
	@%p45 bra 	$L__BB0_32;
$L__BB0_56:
	and.b32  	%r348, %r1, 1;
	setp.eq.b32 	%p46, %r348, 1;
	shr.u32 	%r349, %r1, 1;
	setp.ge.u32 	%p47, %r3, %r349;
	or.pred  	%p48, %p46, %p47;
	@%p48 bra 	$L__BB0_80;
	shl.b32 	%r350, %r506, 3;
	mov.u32 	%r351, _ZZ14D_PDH_baselinePdS_S_P10hist_entryxdiE3ix2;
	add.s32 	%r68, %r351, %r350;
	add.s32 	%r352, %r42, %r3;
	rem.s32 	%r69, %r352, %r1;
	setp.ge.s32 	%p49, %r69, %r17;
	@%p49 bra 	$L__BB0_68;
	setp.le.s64 	%p60, %rd10, %rd5;
	mad.lo.s32 	%r401, %r69, %r2, %r506;
	mul.wide.s32 	%rd68, %r401, 8;
	add.s64 	%rd69, %rd4, %rd68;
	ld.global.f64 	%fd420, [%rd69];
	st.shared.f64 	[%r68], %fd420;
	add.s64 	%rd70, %rd3, %rd68;
	ld.global.f64 	%fd421, [%rd70];
	st.shared.f64 	[%r43], %fd421;
	add.s64 	%rd71, %rd2, %rd68;
	ld.global.f64 	%fd422, [%rd71];
	st.shared.f64 	[%r44], %fd422;
	bar.sync 	0;
	@%p60 bra 	$L__BB0_67;
	ld.shared.f64 	%fd13, [%r14];
	ld.shared.f64 	%fd14, [%r15];
	ld.shared.f64 	%fd15, [%r16];
	and.b32  	%r70, %r2, 3;
	setp.lt.u32 	%p61, %r2, 4;
	mov.b32 	%r496, 0;
	@%p61 bra 	$L__BB0_62;
	and.b32  	%r496, %r2, 2044;
	add.s32 	%r493, %r351, 16;
	mov.u32 	%r407, _ZZ14D_PDH_baselinePdS_S_P10hist_entryxdiE3iy2;
	add.s32 	%r492, %r407, 16;
	mov.u32 	%r408, _ZZ14D_PDH_baselinePdS_S_P10hist_entryxdiE3iz2;
	add.s32 	%r491, %r408, 16;
	and.b32  	%r409, %r2, -4;
	neg.s32 	%r494, %r409;
$L__BB0_61:
	.pragma "nounroll";
	ld.shared.f64 	%fd423, [%r493+-16];
	ld.shared.f64 	%fd424, [%r492+-16];
	ld.shared.f64 	%fd425, [%r491+-16];
	sub.f64 	%fd426, %fd13, %fd423;
	sub.f64 	%fd427, %fd14, %fd424;
	mul.f64 	%fd428, %fd427, %fd427;
	fma.rn.f64 	%fd429, %fd426, %fd426, %fd428;
	sub.f64 	%fd430, %fd15, %fd425;
	fma.rn.f64 	%fd431, %fd430, %fd430, %fd429;
	sqrt.rn.f64 	%fd432, %fd431;
	div.rn.f64 	%fd433, %fd432, %fd19;
	cvt.rzi.s32.f64 	%r410, %fd433;
	shl.b32 	%r411, %r410, 3;
	mov.u32 	%r412, p_hist;
	add.s32 	%r413, %r412, %r411;
	atom.shared.add.u64 	%rd72, [%r413], 1;
	ld.shared.f64 	%fd434, [%r493+-8];
	ld.shared.f64 	%fd435, [%r492+-8];
	ld.shared.f64 	%fd436, [%r491+-8];
	sub.f64 	%fd437, %fd13, %fd434;
	sub.f64 	%fd438, %fd14, %fd435;
	mul.f64 	%fd439, %fd438, %fd438;
	fma.rn.f64 	%fd440, %fd437, %fd437, %fd439;
	sub.f64 	%fd441, %fd15, %fd436;
	fma.rn.f64 	%fd442, %fd441, %fd441, %fd440;
	sqrt.rn.f64 	%fd443, %fd442;
	div.rn.f64 	%fd444, %fd443, %fd19;
	cvt.rzi.s32.f64 	%r414, %fd444;
	shl.b32 	%r415, %r414, 3;
	add.s32 	%r416, %r412, %r415;
	atom.shared.add.u64 	%rd73, [%r416], 1;
	ld.shared.f64 	%fd445, [%r493];
	ld.shared.f64 	%fd446, [%r492];
	ld.shared.f64 	%fd447, [%r491];
	sub.f64 	%fd448, %fd13, %fd445;
	sub.f64 	%fd449, %fd14, %fd446;
	mul.f64 	%fd450, %fd449, %fd449;
	fma.rn.f64 	%fd451, %fd448, %fd448, %fd450;
	sub.f64 	%fd452, %fd15, %fd447;
	fma.rn.f64 	%fd453, %fd452, %fd452, %fd451;
	sqrt.rn.f64 	%fd454, %fd453;
	div.rn.f64 	%fd455, %fd454, %fd19;
	cvt.rzi.s32.f64 	%r417, %fd455;
	shl.b32 	%r418, %r417, 3;
	add.s32 	%r419, %r412, %r418;
	atom.shared.add.u64 	%rd74, [%r419], 1;
	ld.shared.f64 	%fd456, [%r493+8];
	ld.shared.f64 	%fd457, [%r492+8];
	ld.shared.f64 	%fd458, [%r491+8];
	sub.f64 	%fd459, %fd13, %fd456;
	sub.f64 	%fd460, %fd14, %fd457;
	mul.f64 	%fd461, %fd460, %fd460;
	fma.rn.f64 	%fd462, %fd459, %fd459, %fd461;
	sub.f64 	%fd463, %fd15, %fd458;
	fma.rn.f64 	%fd464, %fd463, %fd463, %fd462;
	sqrt.rn.f64 	%fd465, %fd464;
	div.rn.f64 	%fd466, %fd465, %fd19;
	cvt.rzi.s32.f64 	%r420, %fd466;
	shl.b32 	%r421, %r420, 3;
	add.s32 	%r422, %r412, %r421;
	atom.shared.add.u64 	%rd75, [%r422], 1;
	add.s32 	%r494, %r494, 4;
	add.s32 	%r493, %r493, 32;
	add.s32 	%r492, %r492, 32;
	add.s32 	%r491, %r491, 32;
	setp.ne.s32 	%p62, %r494, 0;
	@%p62 bra 	$L__BB0_61;
$L__BB0_62:
	setp.eq.s32 	%p63, %r70, 0;
	@%p63 bra 	$L__BB0_67;
	setp.eq.s32 	%p64, %r70, 1;
	@%p64 bra 	$L__BB0_65;
	shl.b32 	%r423, %r496, 3;
	add.s32 	%r425, %r351, %r423;
	ld.shared.f64 	%fd467, [%r425];
	mov.u32 	%r426, _ZZ14D_PDH_baselinePdS_S_P10hist_entryxdiE3iy2;
	add.s32 	%r427, %r426, %r423;
	ld.shared.f64 	%fd468, [%r427];
	mov.u32 	%r428, _ZZ14D_PDH_baselinePdS_S_P10hist_entryxdiE3iz2;
	add.s32 	%r429, %r428, %r423;
	ld.shared.f64 	%fd469, [%r429];
	sub.f64 	%fd470, %fd13, %fd467;
	sub.f64 	%fd471, %fd14, %fd468;
	mul.f64 	%fd472, %fd471, %fd471;
	fma.rn.f64 	%fd473, %fd470, %fd470, %fd472;
	sub.f64 	%fd474, %fd15, %fd469;
	fma.rn.f64 	%fd475, %fd474, %fd474, %fd473;
	sqrt.rn.f64 	%fd476, %fd475;
	div.rn.f64 	%fd477, %fd476, %fd19;
	cvt.rzi.s32.f64 	%r430, %fd477;
	shl.b32 	%r431, %r430, 3;
	mov.u32 	%r432, p_hist;
	add.s32 	%r433, %r432, %r431;
	atom.shared.add.u64 	%rd76, [%r433], 1;
	ld.shared.f64 	%fd478, [%r425+8];
	ld.shared.f64 	%fd479, [%r427+8];
	ld.shared.f64 	%fd480, [%r429+8];
	sub.f64 	%fd481, %fd13, %fd478;
	sub.f64 	%fd482, %fd14, %fd479;
	mul.f64 	%fd483, %fd482, %fd482;
	fma.rn.f64 	%fd484, %fd481, %fd481, %fd483;
	sub.f64 	%fd485, %fd15, %fd480;
	fma.rn.f64 	%fd486, %fd485, %fd485, %fd484;
	sqrt.rn.f64 	%fd487, %fd486;
	div.rn.f64 	%fd488, %fd487, %fd19;
	cvt.rzi.s32.f64 	%r434, %fd488;
	shl.b32 	%r435, %r434, 3;
	add.s32 	%r436, %r432, %r435;
	atom.shared.add.u64 	%rd77, [%r436], 1;
	add.s32 	%r496, %r496, 2;
$L__BB0_65:
	and.b32  	%r437, %r2, 1;
	setp.eq.b32 	%p65, %r437, 1;
	not.pred 	%p66, %p65;
	@%p66 bra 	$L__BB0_67;
	shl.b32 	%r438, %r496, 3;
	add.s32 	%r440, %r351, %r438;
	ld.shared.f64 	%fd489, [%r440];
	mov.u32 	%r441, _ZZ14D_PDH_baselinePdS_S_P10hist_entryxdiE3iy2;
	add.s32 	%r442, %r441, %r438;
	ld.shared.f64 	%fd490, [%r442];
	mov.u32 	%r443, _ZZ14D_PDH_baselinePdS_S_P10hist_entryxdiE3iz2;
	add.s32 	%r444, %r443, %r438;
	ld.shared.f64 	%fd491, [%r444];
	sub.f64 	%fd492, %fd13, %fd489;
	sub.f64 	%fd493, %fd14, %fd490;
	mul.f64 	%fd494, %fd493, %fd493;
	fma.rn.f64 	%fd495, %fd492, %fd492, %fd494;
	sub.f64 	%fd496, %fd15, %fd491;
	fma.rn.f64 	%fd497, %fd496, %fd496, %fd495;
	sqrt.rn.f64 	%fd498, %fd497;
	div.rn.f64 	%fd499, %fd498, %fd19;
	cvt.rzi.s32.f64 	%r445, %fd499;
	shl.b32 	%r446, %r445, 3;
	mov.u32 	%r447, p_hist;
	add.s32 	%r448, %r447, %r446;
	atom.shared.add.u64 	%rd78, [%r448], 1;
$L__BB0_67:
	bar.sync 	0;
	bra.uni 	$L__BB0_80;
$L__BB0_68:
	setp.ge.s32 	%p50, %r506, %r20;
	@%p50 bra 	$L__BB0_70;
	mad.lo.s32 	%r353, %r69, %r2, %r506;
	mul.wide.u32 	%rd57, %r353, 8;
	add.s64 	%rd58, %rd4, %rd57;
	ld.global.f64 	%fd340, [%rd58];
	st.shared.f64 	[%r68], %fd340;
	add.s64 	%rd59, %rd3, %rd57;
	ld.global.f64 	%fd341, [%rd59];
	st.shared.f64 	[%r43], %fd341;
	add.s64 	%rd60, %rd2, %rd57;
	ld.global.f64 	%fd342, [%rd60];
	st.shared.f64 	[%r44], %fd342;
$L__BB0_70:
	setp.le.s64 	%p51, %rd10, %rd5;
	bar.sync 	0;
	setp.lt.s32 	%p52, %r20, 1;
	or.pred  	%p53, %p51, %p52;
	@%p53 bra 	$L__BB0_79;
	ld.shared.f64 	%fd16, [%r14];
	ld.shared.f64 	%fd17, [%r15];
	ld.shared.f64 	%fd18, [%r16];
	and.b32  	%r84, %r20, 3;
	sub.s32 	%r355, %r18, %r19;
	setp.gt.u32 	%p54, %r355, -4;
	mov.b32 	%r502, 0;
	@%p54 bra 	$L__BB0_74;
	and.b32  	%r502, %r20, 2147483644;
	add.s32 	%r499, %r351, 16;
	mov.u32 	%r360, _ZZ14D_PDH_baselinePdS_S_P10hist_entryxdiE3iy2;
	add.s32 	%r498, %r360, 16;
	mov.u32 	%r361, _ZZ14D_PDH_baselinePdS_S_P10hist_entryxdiE3iz2;
	add.s32 	%r497, %r361, 16;
	neg.s32 	%r500, %r502;
$L__BB0_73:
	.pragma "nounroll";
	ld.shared.f64 	%fd343, [%r499+-16];
	ld.shared.f64 	%fd344, [%r498+-16];
	ld.shared.f64 	%fd345, [%r497+-16];
	sub.f64 	%fd346, %fd16, %fd343;
	sub.f64 	%fd347, %fd17, %fd344;
	mul.f64 	%fd348, %fd347, %fd347;
	fma.rn.f64 	%fd349, %fd346, %fd346, %fd348;
	sub.f64 	%fd350, %fd18, %fd345;
	fma.rn.f64 	%fd351, %fd350, %fd350, %fd349;
	sqrt.rn.f64 	%fd352, %fd351;
	div.rn.f64 	%fd353, %fd352, %fd19;
	cvt.rzi.s32.f64 	%r362, %fd353;
	shl.b32 	%r363, %r362, 3;
	mov.u32 	%r364, p_hist;
	add.s32 	%r365, %r364, %r363;
	atom.shared.add.u64 	%rd61, [%r365], 1;
	ld.shared.f64 	%fd354, [%r499+-8];
	ld.shared.f64 	%fd355, [%r498+-8];
	ld.shared.f64 	%fd356, [%r497+-8];
	sub.f64 	%fd357, %fd16, %fd354;
	sub.f64 	%fd358, %fd17, %fd355;
	mul.f64 	%fd359, %fd358, %fd358;
	fma.rn.f64 	%fd360, %fd357, %fd357, %fd359;
	sub.f64 	%fd361, %fd18, %fd356;
	fma.rn.f64 	%fd362, %fd361, %fd361, %fd360;
	sqrt.rn.f64 	%fd363, %fd362;
	div.rn.f64 	%fd364, %fd363, %fd19;
	cvt.rzi.s32.f64 	%r366, %fd364;
	shl.b32 	%r367, %r366, 3;
	add.s32 	%r368, %r364, %r367;
	atom.shared.add.u64 	%rd62, [%r368], 1;
	ld.shared.f64 	%fd365, [%r499];
	ld.shared.f64 	%fd366, [%r498];
	ld.shared.f64 	%fd367, [%r497];
	sub.f64 	%fd368, %fd16, %fd365;
	sub.f64 	%fd369, %fd17, %fd366;
	mul.f64 	%fd370, %fd369, %fd369;
	fma.rn.f64 	%fd371, %fd368, %fd368, %fd370;
	sub.f64 	%fd372, %fd18, %fd367;
	fma.rn.f64 	%fd373, %fd372, %fd372, %fd371;
	sqrt.rn.f64 	%fd374, %fd373;
	div.rn.f64 	%fd375, %fd374, %fd19;
	cvt.rzi.s32.f64 	%r369, %fd375;
	shl.b32 	%r370, %r369, 3;
	add.s32 	%r371, %r364, %r370;
	atom.shared.add.u64 	%rd63, [%r371], 1;
	ld.shared.f64 	%fd376, [%r499+8];
	ld.shared.f64 	%fd377, [%r498+8];
	ld.shared.f64 	%fd378, [%r497+8];
	sub.f64 	%fd379, %fd16, %fd376;
	sub.f64 	%fd380, %fd17, %fd377;
	mul.f64 	%fd381, %fd380, %fd380;
	fma.rn.f64 	%fd382, %fd379, %fd379, %fd381;
	sub.f64 	%fd383, %fd18, %fd378;
	fma.rn.f64 	%fd384, %fd383, %fd383, %fd382;
	sqrt.rn.f64 	%fd385, %fd384;
	div.rn.f64 	%fd386, %fd385, %fd19;
	cvt.rzi.s32.f64 	%r372, %fd386;
	shl.b32 	%r373, %r372, 3;
	add.s32 	%r374, %r364, %r373;
	atom.shared.add.u64 	%rd64, [%r374], 1;
	add.s32 	%r500, %r500, 4;
	add.s32 	%r499, %r499, 32;
	add.s32 	%r498, %r498, 32;
	add.s32 	%r497, %r497, 32;
	setp.ne.s32 	%p55, %r500, 0;
	@%p55 bra 	$L__BB0_73;
$L__BB0_74:
	setp.eq.s32 	%p56, %r84, 0;
	@%p56 bra 	$L__BB0_79;
	setp.eq.s32 	%p57, %r84, 1;
	@%p57 bra 	$L__BB0_77;
	shl.b32 	%r375, %r502, 3;
	add.s32 	%r377, %r351, %r375;
	ld.shared.f64 	%fd387, [%r377];
	mov.u32 	%r378, _ZZ14D_PDH_baselinePdS_S_P10hist_entryxdiE3iy2;
	add.s32 	%r379, %r378, %r375;
	ld.shared.f64 	%fd388, [%r379];
	mov.u32 	%r380, _ZZ14D_PDH_baselinePdS_S_P10hist_entryxdiE3iz2;
	add.s32 	%r381, %r380, %r375;
	ld.shared.f64 	%fd389, [%r381];
	sub.f64 	%fd390, %fd16, %fd387;
	sub.f64 	%fd391, %fd17, %fd388;
	mul.f64 	%fd392, %fd391, %fd391;
	fma.rn.f64 	%fd393, %fd390, %fd390, %fd392;
	sub.f64 	%fd394, %fd18, %fd389;
	fma.rn.f64 	%fd395, %fd394, %fd394, %fd393;
	sqrt.rn.f64 	%fd396, %fd395;
	div.rn.f64 	%fd397, %fd396, %fd19;
	cvt.rzi.s32.f64 	%r382, %fd397;
	shl.b32 	%r383, %r382, 3;
	mov.u32 	%r384, p_hist;
	add.s32 	%r385, %r384, %r383;
	atom.shared.add.u64 	%rd65, [%r385], 1;
	ld.shared.f64 	%fd398, [%r377+8];
	ld.shared.f64 	%fd399, [%r379+8];
	ld.shared.f64 	%fd400, [%r381+8];
	sub.f64 	%fd401, %fd16, %fd398;
	sub.f64 	%fd402, %fd17, %fd399;
	mul.f64 	%fd403, %fd402, %fd402;
	fma.rn.f64 	%fd404, %fd401, %fd401, %fd403;
	sub.f64 	%fd405, %fd18, %fd400;
	fma.rn.f64 	%fd406, %fd405, %fd405, %fd404;
	sqrt.rn.f64 	%fd407, %fd406;
	div.rn.f64 	%fd408, %fd407, %fd19;
	cvt.rzi.s32.f64 	%r386, %fd408;
	shl.b32 	%r387, %r386, 3;
	add.s32 	%r388, %r384, %r387;
	atom.shared.add.u64 	%rd66, [%r388], 1;
	add.s32 	%r502, %r502, 2;
$L__BB0_77:
	and.b32  	%r389, %r20, 1;
	setp.eq.b32 	%p58, %r389, 1;
	not.pred 	%p59, %p58;
	@%p59 bra 	$L__BB0_79;
	shl.b32 	%r390, %r502, 3;
	add.s32 	%r392, %r351, %r390;
	ld.shared.f64 	%fd409, [%r392];
	mov.u32 	%r393, _ZZ14D_PDH_baselinePdS_S_P10hist_entryxdiE3iy2;
	add.s32 	%r394, %r393, %r390;
	ld.shared.f64 	%fd410, [%r394];
	mov.u32 	%r395, _ZZ14D_PDH_baselinePdS_S_P10hist_entryxdiE3iz2;
	add.s32 	%r396, %r395, %r390;
	ld.shared.f64 	%fd411, [%r396];
	sub.f64 	%fd412, %fd16, %fd409;
	sub.f64 	%fd413, %fd17, %fd410;
	mul.f64 	%fd414, %fd413, %fd413;
	fma.rn.f64 	%fd415, %fd412, %fd412, %fd414;
	sub.f64 	%fd416, %fd18, %fd411;
	fma.rn.f64 	%fd417, %fd416, %fd416, %fd415;
	sqrt.rn.f64 	%fd418, %fd417;
	div.rn.f64 	%fd419, %fd418, %fd19;
	cvt.rzi.s32.f64 	%r397, %fd419;
	shl.b32 	%r398, %r397, 3;
	mov.u32 	%r399, p_hist;
	add.s32 	%r400, %r399, %r398;
	atom.shared.add.u64 	%rd67, [%r400], 1;
$L__BB0_79:
	bar.sync 	0;
$L__BB0_80:
	setp.ge.s32 	%p67, %r506, %r110;
	bar.sync 	0;
	@%p67 bra 	$L__BB0_87;
	add.s32 	%r449, %r506, %r2;
	max.s32 	%r450, %r110, %r449;
	setp.lt.s32 	%p68, %r449, %r110;
	selp.u32 	%r451, 1, 0, %p68;
	add.s32 	%r452, %r449, %r451;
	sub.s32 	%r453, %r450, %r452;
	div.u32 	%r454, %r453, %r2;
	add.s32 	%r98, %r454, %r451;
	and.b32  	%r455, %r98, 3;
	setp.eq.s32 	%p69, %r455, 3;
	@%p69 bra 	$L__BB0_84;
	add.s32 	%r456, %r98, 1;
	and.b32  	%r457, %r456, 3;
	shl.b32 	%r458, %r506, 3;
	mov.u32 	%r459, p_hist;
	add.s32 	%r504, %r459, %r458;
	shl.b32 	%r100, %r2, 3;
	mul.wide.u32 	%rd79, %r506, 8;
	add.s64 	%rd98, %rd1, %rd79;
	mul.wide.u32 	%rd7, %r2, 8;
	neg.s32 	%r503, %r457;
	mad.lo.s32 	%r506, %r2, %r457, %r506;
$L__BB0_83:
	.pragma "nounroll";
	ld.shared.u64 	%rd80, [%r504];
	atom.global.add.u64 	%rd81, [%rd98], %rd80;
	add.s32 	%r504, %r504, %r100;
	add.s64 	%rd98, %rd98, %rd7;
	add.s32 	%r503, %r503, 1;
	setp.ne.s32 	%p70, %r503, 0;
	@%p70 bra 	$L__BB0_83;
$L__BB0_84:
	setp.lt.u32 	%p71, %r98, 3;
	@%p71 bra 	$L__BB0_87;
	mov.u32 	%r461, p_hist;
	shl.b32 	%r464, %r2, 3;
$L__BB0_86:
	mul.wide.u32 	%rd82, %r506, 8;
	add.s64 	%rd83, %rd1, %rd82;
	shl.b32 	%r460, %r506, 3;
	add.s32 	%r462, %r461, %r460;
	ld.shared.u64 	%rd84, [%r462];
	atom.global.add.u64 	%rd85, [%rd83], %rd84;
	add.s32 	%r463, %r506, %r2;
	mul.wide.u32 	%rd86, %r463, 8;
	add.s64 	%rd87, %rd1, %rd86;
	add.s32 	%r465, %r462, %r464;
	ld.shared.u64 	%rd88, [%r465];
	atom.global.add.u64 	%rd89, [%rd87], %rd88;
	add.s32 	%r466, %r463, %r2;
	mul.wide.u32 	%rd90, %r466, 8;
	add.s64 	%rd91, %rd1, %rd90;
	add.s32 	%r467, %r465, %r464;
	ld.shared.u64 	%rd92, [%r467];
	atom.global.add.u64 	%rd93, [%rd91], %rd92;
	add.s32 	%r468, %r466, %r2;
	mul.wide.u32 	%rd94, %r468, 8;
	add.s64 	%rd95, %rd1, %rd94;
	add.s32 	%r469, %r467, %r464;
	ld.shared.u64 	%rd96, [%r469];
	atom.global.add.u64 	%rd97, [%rd95], %rd96;
	add.s32 	%r506, %r468, %r2;
	setp.lt.s32 	%p72, %r506, %r110;
	@%p72 bra 	$L__BB0_86;
$L__BB0_87:
	ret;

}
	// .globl	_Z12D_initializeP10hist_entryi
.visible .entry _Z12D_initializeP10hist_entryi(
	.param .u64 .ptr .align 1 _Z12D_initializeP10hist_entryi_param_0,
	.param .u32 _Z12D_initializeP10hist_entryi_param_1
)
{
	.reg .pred 	%p<2>;
	.reg .b32 	%r<6>;
	.reg .b64 	%rd<6>;

	ld.param.u64 	%rd1, [_Z12D_initializeP10hist_entryi_param_0];
	ld.param.u32 	%r2, [_Z12D_initializeP10hist_entryi_param_1];
	mov.u32 	%r3, %ctaid.x;
	mov.u32 	%r4, %ntid.x;
	mov.u32 	%r5, %tid.x;
	mad.lo.s32 	%r1, %r3, %r4, %r5;
	setp.ge.s32 	%p1, %r1, %r2;
	@%p1 bra 	$L__BB1_2;
	cvta.to.global.u64 	%rd2, %rd1;
	mul.wide.s32 	%rd3, %r1, 8;
	add.s64 	%rd4, %rd2, %rd3;
	mov.b64 	%rd5, 0;
	st.global.u64 	[%rd4], %rd5;
$L__BB1_2:
	ret;

}


// ===== COMPILED SASS (sm_100) =====

	.target	sm_100

	.elftype	@"ET_EXEC"


//--------------------- .note.nv.tkinfo           --------------------------
	.section	.note.nv.tkinfo,"",@"SHT_NOTE"
	.sectionflags	@"SHF_NOTE_NV_TKINFO"
	.tkinfo
        /*0018*/ 	.word	0x00000002
        /*0030*/ 	.string	""
        /*0030*/ 	.string	"ptxas"
        /*0030*/ 	.string	"Cuda compilation tools, release 13.0, V13.0.88"
        /*0030*/ 	.string	"Build cuda_13.0.r13.0/compiler.36424714_0"
        /*0030*/ 	.string	"-arch sm_100 -m 64 "



//--------------------- .note.nv.cuinfo           --------------------------
	.section	.note.nv.cuinfo,"",@"SHT_NOTE"
	.sectionflags	@"SHF_NOTE_NV_CUINFO"
        /*0018*/ 	.short	0x0002
        /*001a*/ 	.short	0x0064
        /*001c*/ 	.short	0x0082
	.zero		2


//--------------------- .nv.info                  --------------------------
	.section	.nv.info,"",@"SHT_CUDA_INFO"
	.align	4


	//----- nvinfo : EIATTR_REGCOUNT
	.align		4
        /*0000*/ 	.byte	0x04, 0x2f
        /*0002*/ 	.short	(.L_1 - .L_0)
	.align		4
.L_0:
        /*0004*/ 	.word	index@(_Z14D_PDH_baselinePdS_S_P10hist_entryxdi)
        /*0008*/ 	.word	0x0000002e


	//----- nvinfo : EIATTR_FRAME_SIZE
	.align		4
.L_1:
        /*000c*/ 	.byte	0x04, 0x11
        /*000e*/ 	.short	(.L_3 - .L_2)
	.align		4
.L_2:
        /*0010*/ 	.word	index@($__internal_1_$__cuda_sm20_dsqrt_rn_f64_mediumpath_v1)
        /*0014*/ 	.word	0x00000000


	//----- nvinfo : EIATTR_FRAME_SIZE
	.align		4
.L_3:
        /*0018*/ 	.byte	0x04, 0x11
        /*001a*/ 	.short	(.L_5 - .L_4)
	.align		4
.L_4:
        /*001c*/ 	.word	index@($__internal_0_$__cuda_sm20_div_rn_f64_full)
        /*0020*/ 	.word	0x00000000


	//----- nvinfo : EIATTR_FRAME_SIZE
	.align		4
.L_5:
        /*0024*/ 	.byte	0x04, 0x11
        /*0026*/ 	.short	(.L_7 - .L_6)
	.align		4
.L_6:
        /*0028*/ 	.word	index@(_Z14D_PDH_baselinePdS_S_P10hist_entryxdi)
        /*002c*/ 	.word	0x00000000


	//----- nvinfo : EIATTR_REGCOUNT
	.align		4
.L_7:
        /*0030*/ 	.byte	0x04, 0x2f
        /*0032*/ 	.short	(.L_9 - .L_8)
	.align		4
.L_8:
        /*0034*/ 	.word	index@(_Z12D_initializeP10hist_entryi)
        /*0038*/ 	.word	0x00000008


	//----- nvinfo : EIATTR_FRAME_SIZE
	.align		4
.L_9:
        /*003c*/ 	.byte	0x04, 0x11
        /*003e*/ 	.short	(.L_11 - .L_10)
	.align		4
.L_10:
        /*0040*/ 	.word	index@(_Z12D_initializeP10hist_entryi)
        /*0044*/ 	.word	0x00000000


	//----- nvinfo : EIATTR_MIN_STACK_SIZE
	.align		4
.L_11:
        /*0048*/ 	.byte	0x04, 0x12
        /*004a*/ 	.short	(.L_13 - .L_12)
	.align		4
.L_12:
        /*004c*/ 	.word	index@(_Z12D_initializeP10hist_entryi)
        /*0050*/ 	.word	0x00000000


	//----- nvinfo : EIATTR_MIN_STACK_SIZE
	.align		4
.L_13:
        /*0054*/ 	.byte	0x04, 0x12
        /*0056*/ 	.short	(.L_15 - .L_14)
	.align		4
.L_14:
        /*0058*/ 	.word	index@(_Z14D_PDH_baselinePdS_S_P10hist_entryxdi)
        /*005c*/ 	.word	0x00000000
.L_15:


//--------------------- .nv.compat                --------------------------
	.section	.nv.compat,"",@"SHT_CUDA_COMPAT_INFO"
	.align	4
        /*0000*/ 	.byte	0x02, 0x09, 0x00, 0x00, 0x02, 0x02, 0x01, 0x00, 0x02, 0x05, 0x05, 0x00, 0x03, 0x07, 0x01, 0x01
        /*0010*/ 	.byte	0x02, 0x03, 0x00, 0x00, 0x02, 0x06, 0x01, 0x00, 0x04, 0x0b, 0x08, 0x00, 0x01, 0x00, 0x00, 0x00
        /*0020*/ 	.byte	0x00, 0x00, 0x00, 0x00


//--------------------- .nv.info._Z12D_initializeP10hist_entryi --------------------------
	.section	.nv.info._Z12D_initializeP10hist_entryi,"",@"SHT_CUDA_INFO"
	.sectionflags	@""
	.align	4


	//----- nvinfo : EIATTR_CUDA_API_VERSION
	.align		4
        /*0000*/ 	.byte	0x04, 0x37
        /*0002*/ 	.short	(.L_17 - .L_16)
.L_16:
        /*0004*/ 	.word	0x00000082


	//----- nvinfo : EIATTR_KPARAM_INFO
	.align		4
.L_17:
        /*0008*/ 	.byte	0x04, 0x17
        /*000a*/ 	.short	(.L_19 - .L_18)
.L_18:
        /*000c*/ 	.word	0x00000000
        /*0010*/ 	.short	0x0001
        /*0012*/ 	.short	0x0008
        /*0014*/ 	.byte	0x00, 0xf0, 0x11, 0x00


	//----- nvinfo : EIATTR_KPARAM_INFO
	.align		4
.L_19:
        /*0018*/ 	.byte	0x04, 0x17
        /*001a*/ 	.short	(.L_21 - .L_20)
.L_20:
        /*001c*/ 	.word	0x00000000
        /*0020*/ 	.short	0x0000
        /*0022*/ 	.short	0x0000
        /*0024*/ 	.byte	0x00, 0xf5, 0x21, 0x00


	//----- nvinfo : EIATTR_SPARSE_MMA_MASK
	.align		4
.L_21:
        /*0028*/ 	.byte	0x03, 0x50
        /*002a*/ 	.short	0x0000


	//----- nvinfo : EIATTR_MAXREG_COUNT
	.align		4
        /*002c*/ 	.byte	0x03, 0x1b
        /*002e*/ 	.short	0x00ff


	//----- nvinfo : EIATTR_MERCURY_ISA_VERSION
	.align		4
        /*0030*/ 	.byte	0x03, 0x5f
        /*0032*/ 	.short	0x0101


	//----- nvinfo : EIATTR_VRC_CTA_INIT_COUNT
	.align		4
        /*0034*/ 	.byte	0x02, 0x4a
	.zero		1
	.zero		1


	//----- nvinfo : EIATTR_EXIT_INSTR_OFFSETS
	.align		4
        /*0038*/ 	.byte	0x04, 0x1c
        /*003a*/ 	.short	(.L_23 - .L_22)


	//   ....[0]....
.L_22:
        /*003c*/ 	.word	0x00000070


	//   ....[1]....
        /*0040*/ 	.word	0x000000c0


	//----- nvinfo : EIATTR_CBANK_PARAM_SIZE
	.align		4
.L_23:
        /*0044*/ 	.byte	0x03, 0x19
        /*0046*/ 	.short	0x000c


	//----- nvinfo : EIATTR_PARAM_CBANK
	.align		4
        /*0048*/ 	.byte	0x04, 0x0a
        /*004a*/ 	.short	(.L_25 - .L_24)
	.align		4
.L_24:
        /*004c*/ 	.word	index@(.nv.constant0._Z12D_initializeP10hist_entryi)
        /*0050*/ 	.short	0x0380
        /*0052*/ 	.short	0x000c


	//----- nvinfo : EIATTR_SW_WAR
	.align		4
.L_25:
        /*0054*/ 	.byte	0x04, 0x36
        /*0056*/ 	.short	(.L_27 - .L_26)
.L_26:
        /*0058*/ 	.word	0x00000008
.L_27:


//--------------------- .nv.info._Z14D_PDH_baselinePdS_S_P10hist_entryxdi --------------------------
	.section	.nv.info._Z14D_PDH_baselinePdS_S_P10hist_entryxdi,"",@"SHT_CUDA_INFO"
	.sectionflags	@""
	.align	4


	//----- nvinfo : EIATTR_CUDA_API_VERSION
	.align		4
        /*0000*/ 	.byte	0x04, 0x37
        /*0002*/ 	.short	(.L_29 - .L_28)
.L_28:
        /*0004*/ 	.word	0x00000082


	//----- nvinfo : EIATTR_KPARAM_INFO
	.align		4
.L_29:
        /*0008*/ 	.byte	0x04, 0x17
        /*000a*/ 	.short	(.L_31 - .L_30)
.L_30:
        /*000c*/ 	.word	0x00000000
        /*0010*/ 	.short	0x0006
        /*0012*/ 	.short	0x0030
        /*0014*/ 	.byte	0x00, 0xf0, 0x11, 0x00


	//----- nvinfo : EIATTR_KPARAM_INFO
	.align		4
.L_31:
        /*0018*/ 	.byte	0x04, 0x17
        /*001a*/ 	.short	(.L_33 - .L_32)
.L_32:
        /*001c*/ 	.word	0x00000000
        /*0020*/ 	.short	0x0005
        /*0022*/ 	.short	0x0028
        /*0024*/ 	.byte	0x00, 0xf0, 0x21, 0x00


	//----- nvinfo : EIATTR_KPARAM_INFO
	.align		4
.L_33:
        /*0028*/ 	.byte	0x04, 0x17
        /*002a*/ 	.short	(.L_35 - .L_34)
.L_34:
        /*002c*/ 	.word	0x00000000
        /*0030*/ 	.short	0x0004
        /*0032*/ 	.short	0x0020
        /*0034*/ 	.byte	0x00, 0xf0, 0x21, 0x00


	//----- nvinfo : EIATTR_KPARAM_INFO
	.align		4
.L_35:
        /*0038*/ 	.byte	0x04, 0x17
        /*003a*/ 	.short	(.L_37 - .L_36)
.L_36:
        /*003c*/ 	.word	0x00000000
        /*0040*/ 	.short	0x0003
        /*0042*/ 	.short	0x0018
        /*0044*/ 	.byte	0x00, 0xf5, 0x21, 0x00


	//----- nvinfo : EIATTR_KPARAM_INFO
	.align		4
.L_37:
        /*0048*/ 	.byte	0x04, 0x17
        /*004a*/ 	.short	(.L_39 - .L_38)
.L_38:
        /*004c*/ 	.word	0x00000000
        /*0050*/ 	.short	0x0002
        /*0052*/ 	.short	0x0010
        /*0054*/ 	.byte	0x00, 0xf5, 0x21, 0x00


	//----- nvinfo : EIATTR_KPARAM_INFO
	.align		4
.L_39:
        /*0058*/ 	.byte	0x04, 0x17
        /*005a*/ 	.short	(.L_41 - .L_40)
.L_40:
        /*005c*/ 	.word	0x00000000
        /*0060*/ 	.short	0x0001
        /*0062*/ 	.short	0x0008
        /*0064*/ 	.byte	0x00, 0xf5, 0x21, 0x00


	//----- nvinfo : EIATTR_KPARAM_INFO
	.align		4
.L_41:
        /*0068*/ 	.byte	0x04, 0x17
        /*006a*/ 	.short	(.L_43 - .L_42)
.L_42:
        /*006c*/ 	.word	0x00000000
        /*0070*/ 	.short	0x0000
        /*0072*/ 	.short	0x0000
        /*0074*/ 	.byte	0x00, 0xf5, 0x21, 0x00


	//----- nvinfo : EIATTR_SPARSE_MMA_MASK
	.align		4
.L_43:
        /*0078*/ 	.byte	0x03, 0x50
        /*007a*/ 	.short	0x0000


	//----- nvinfo : EIATTR_MAXREG_COUNT
	.align		4
        /*007c*/ 	.byte	0x03, 0x1b
        /*007e*/ 	.short	0x00ff


	//----- nvinfo : EIATTR_NUM_BARRIERS
	.align		4
        /*0080*/ 	.byte	0x02, 0x4c
        /*0082*/ 	.byte	0x01
	.zero		1


	//----- nvinfo : EIATTR_MERCURY_ISA_VERSION
	.align		4
        /*0084*/ 	.byte	0x03, 0x5f
        /*0086*/ 	.short	0x0101


	//----- nvinfo : EIATTR_VRC_CTA_INIT_COUNT
	.align		4
        /*0088*/ 	.byte	0x02, 0x4a
	.zero		1
	.zero		1


	//----- nvinfo : EIATTR_EXIT_INSTR_OFFSETS
	.align		4
        /*008c*/ 	.byte	0x04, 0x1c
        /*008e*/ 	.short	(.L_45 - .L_44)


	//   ....[0]....
.L_44:
        /*0090*/ 	.word	0x0000e420


	//   ....[1]....
        /*0094*/ 	.word	0x0000e750


	//   ....[2]....
        /*0098*/ 	.word	0x0000e930


	//----- nvinfo : EIATTR_CRS_STACK_SIZE
	.align		4
.L_45:
        /*009c*/ 	.byte	0x04, 0x1e
        /*009e*/ 	.short	(.L_47 - .L_46)
.L_46:
        /*00a0*/ 	.word	0x00000000


	//----- nvinfo : EIATTR_CBANK_PARAM_SIZE
	.align		4
.L_47:
        /*00a4*/ 	.byte	0x03, 0x19
        /*00a6*/ 	.short	0x0034


	//----- nvinfo : EIATTR_PARAM_CBANK
	.align		4
        /*00a8*/ 	.byte	0x04, 0x0a
        /*00aa*/ 	.short	(.L_49 - .L_48)
	.align		4
.L_48:
        /*00ac*/ 	.word	index@(.nv.constant0._Z14D_PDH_baselinePdS_S_P10hist_entryxdi)
        /*00b0*/ 	.short	0x0380
        /*00b2*/ 	.short	0x0034


	//----- nvinfo : EIATTR_SW_WAR
	.align		4
.L_49:
        /*00b4*/ 	.byte	0x04, 0x36
        /*00b6*/ 	.short	(.L_51 - .L_50)
.L_50:
        /*00b8*/ 	.word	0x00000008
.L_51:


//--------------------- .nv.callgraph             --------------------------
	.section	.nv.callgraph,"",@"SHT_CUDA_CALLGRAPH"
	.align	4
	.sectionentsize	8
	.align		4
        /*0000*/ 	.word	0x00000000
	.align		4
        /*0004*/ 	.word	0xffffffff
	.align		4
        /*0008*/ 	.word	0x00000000
	.align		4
        /*000c*/ 	.word	0xfffffffe
	.align		4
        /*0010*/ 	.word	0x00000000
	.align		4
        /*0014*/ 	.word	0xfffffffd
	.align		4
        /*0018*/ 	.word	0x00000000
	.align		4
        /*001c*/ 	.word	0xfffffffc


//--------------------- .text._Z12D_initializeP10hist_entryi --------------------------
	.section	.text._Z12D_initializeP10hist_entryi,"ax",@progbits
	.align	128
        .global         _Z12D_initializeP10hist_entryi
        .type           _Z12D_initializeP10hist_entryi,@function
        .size           _Z12D_initializeP10hist_entryi,(.L_x_308 - _Z12D_initializeP10hist_entryi)
        .other          _Z12D_initializeP10hist_entryi,@"STO_CUDA_ENTRY STV_DEFAULT"
_Z12D_initializeP10hist_entryi:
.text._Z12D_initializeP10hist_entryi:
[----:B------:R-:W-:Y:S01]  /*0000*/  LDC R1, c[0x0][0x37c] ;  /* 0x0000df00ff017b82 */ /* 0x000fe20000000800 */
[----:B------:R-:W0:Y:S07]  /*0010*/  S2R R0, SR_TID.X ;  /* 0x0000000000007919 */ /* 0x000e2e0000002100 */
[----:B------:R-:W0:Y:S01]  /*0020*/  S2UR UR4, SR_CTAID.X ;  /* 0x00000000000479c3 */ /* 0x000e220000002500 */
[----:B------:R-:W1:Y:S07]  /*0030*/  LDCU UR5, c[0x0][0x388] ;  /* 0x00007100ff0577ac */ /* 0x000e6e0008000800 */
[----:B------:R-:W0:Y:S02]  /*0040*/  LDC R5, c[0x0][0x360] ;  /* 0x0000d800ff057b82 */ /* 0x000e240000000800 */
[----:B0-----:R-:W-:-:S05]  /*0050*/  IMAD R5, R5, UR4, R0 ;  /* 0x0000000405057c24 */ /* 0x001fca000f8e0200 */
[----:B-1----:R-:W-:-:S13]  /*0060*/  ISETP.GE.AND P0, PT, R5, UR5, PT ;  /* 0x0000000505007c0c */ /* 0x002fda000bf06270 */
[----:B------:R-:W-:Y:S05]  /*0070*/  @P0 EXIT ;  /* 0x000000000000094d */ /* 0x000fea0003800000 */
[----:B------:R-:W0:Y:S01]  /*0080*/  LDC.64 R2, c[0x0][0x380] ;  /* 0x0000e000ff027b82 */ /* 0x000e220000000a00 */
[----:B------:R-:W1:Y:S01]  /*0090*/  LDCU.64 UR4, c[0x0][0x358] ;  /* 0x00006b00ff0477ac */ /* 0x000e620008000a00 */
[----:B0-----:R-:W-:-:S05]  /*00a0*/  IMAD.WIDE R2, R5, 0x8, R2 ;  /* 0x0000000805027825 */ /* 0x001fca00078e0202 */
[----:B-1----:R-:W-:Y:S01]  /*00b0*/  STG.E.64 desc[UR4][R2.64], RZ ;  /* 0x000000ff02007986 */ /* 0x002fe2000c101b04 */
[----:B------:R-:W-:Y:S05]  /*00c0*/  EXIT ;  /* 0x000000000000794d */ /* 0x000fea0003800000 */
.L_x_0:
[----:B------:R-:W-:-:S00]  /*00d0*/  BRA `(.L_x_0) ;  /* 0xfffffffc00fc7947 */ /* 0x000fc0000383ffff */
[----:B------:R-:W-:-:S00]  /*00e0*/  NOP ;  /* 0x0000000000007918 */ /* 0x000fc00000000000 */
        /* <DEDUP_REMOVED lines=9> */
.L_x_308:


//--------------------- .text._Z14D_PDH_baselinePdS_S_P10hist_entryxdi --------------------------
	.section	.text._Z14D_PDH_baselinePdS_S_P10hist_entryxdi,"ax",@progbits
	.align	128
        .global         _Z14D_PDH_baselinePdS_S_P10hist_entryxdi
        .type           _Z14D_PDH_baselinePdS_S_P10hist_entryxdi,@function
        .size           _Z14D_PDH_baselinePdS_S_P10hist_entryxdi,(.L_x_307 - _Z14D_PDH_baselinePdS_S_P10hist_entryxdi)
        .other          _Z14D_PDH_baselinePdS_S_P10hist_entryxdi,@"STO_CUDA_ENTRY STV_DEFAULT"
_Z14D_PDH_baselinePdS_S_P10hist_entryxdi:
.text._Z14D_PDH_baselinePdS_S_P10hist_entryxdi:
[----:B------:R-:W-:Y:S01]  /*0000*/  LDC R1, c[0x0][0x37c] ;  /* 0x0000df00ff017b82 */ /* 0x000fe20000000800 */
[----:B------:R-:W0:Y:S01]  /*0010*/  S2R R0, SR_TID.X ;  /* 0x0000000000007919 */ /* 0x000e220000002100 */
[----:B------:R-:W0:Y:S06]  /*0020*/  LDCU UR4, c[0x0][0x3b0] ;  /* 0x00007600ff0477ac */ /* 0x000e2c0008000800 */
[----:B------:R-:W1:Y:S01]  /*0030*/  S2UR UR7, SR_CTAID.X ;  /* 0x00000000000779c3 */ /* 0x000e620000002500 */
[----:B------:R-:W-:Y:S01]  /*0040*/  BSSY.RECONVERGENT B0, `(.L_x_1) ;  /* 0x0000046000007945 */ /* 0x000fe20003800200 */
[----:B------:R-:W2:Y:S01]  /*0050*/  LDCU UR10, c[0x0][0x370] ;  /* 0x00006e00ff0a77ac */ /* 0x000ea20008000800 */
[----:B------:R-:W3:Y:S01]  /*0060*/  LDCU UR11, c[0x0][0x360] ;  /* 0x00006c00ff0b77ac */ /* 0x000ee20008000800 */
[----:B0-----:R-:W-:-:S13]  /*0070*/  ISETP.GE.AND P0, PT, R0, UR4, PT ;  /* 0x0000000400007c0c */ /* 0x001fda000bf06270 */
[----:B-123--:R-:W-:Y:S05]  /*0080*/  @P0 BRA `(.L_x_2) ;  /* 0x0000000400040947 */ /* 0x00efea0003800000 */
[----:B------:R-:W0:Y:S01]  /*0090*/  I2F.U32.RP R7, UR11 ;  /* 0x0000000b00077d06 */ /* 0x000e220008209000 */
[----:B------:R-:W-:Y:S01]  /*00a0*/  VIADD R4, R0, UR11 ;  /* 0x0000000b00047c36 */ /* 0x000fe20008000000 */
[----:B------:R-:W-:Y:S01]  /*00b0*/  ISETP.NE.U32.AND P2, PT, RZ, UR11, PT ;  /* 0x0000000bff007c0c */ /* 0x000fe2000bf45070 */
[----:B------:R-:W-:Y:S03]  /*00c0*/  BSSY.RECONVERGENT B1, `(.L_x_3) ;  /* 0x0000029000017945 */ /* 0x000fe60003800200 */
[C---:B------:R-:W-:Y:S02]  /*00d0*/  ISETP.GE.U32.AND P0, PT, R4.reuse, UR4, PT ;  /* 0x0000000404007c0c */ /* 0x040fe4000bf06070 */
[----:B------:R-:W-:Y:S02]  /*00e0*/  VIMNMX.U32 R5, PT, PT, R4, UR4, !PT ;  /* 0x0000000404057c48 */ /* 0x000fe4000ffe0000 */
[----:B------:R-:W-:-:S04]  /*00f0*/  SEL R6, RZ, 0x1, P0 ;  /* 0x00000001ff067807 */ /* 0x000fc80000000000 */
[----:B------:R-:W-:Y:S01]  /*0100*/  IADD3 R5, PT, PT, R5, -R4, -R6 ;  /* 0x8000000405057210 */ /* 0x000fe20007ffe806 */
[----:B0-----:R-:W0:Y:S02]  /*0110*/  MUFU.RCP R7, R7 ;  /* 0x0000000700077308 */ /* 0x001e240000001000 */
[----:B0-----:R-:W-:-:S06]  /*0120*/  VIADD R2, R7, 0xffffffe ;  /* 0x0ffffffe07027836 */ /* 0x001fcc0000000000 */
[----:B------:R0:W1:Y:S02]  /*0130*/  F2I.FTZ.U32.TRUNC.NTZ R3, R2 ;  /* 0x0000000200037305 */ /* 0x000064000021f000 */
[----:B0-----:R-:W-:Y:S02]  /*0140*/  HFMA2 R2, -RZ, RZ, 0, 0 ;  /* 0x00000000ff027431 */ /* 0x001fe400000001ff */
[----:B-1----:R-:W-:-:S04]  /*0150*/  IMAD.MOV R9, RZ, RZ, -R3 ;  /* 0x000000ffff097224 */ /* 0x002fc800078e0a03 */
[----:B------:R-:W-:-:S04]  /*0160*/  IMAD R9, R9, UR11, RZ ;  /* 0x0000000b09097c24 */ /* 0x000fc8000f8e02ff */
[----:B------:R-:W-:-:S06]  /*0170*/  IMAD.HI.U32 R8, R3, R9, R2 ;  /* 0x0000000903087227 */ /* 0x000fcc00078e0002 */
[----:B------:R-:W-:-:S04]  /*0180*/  IMAD.HI.U32 R3, R8, R5, RZ ;  /* 0x0000000508037227 */ /* 0x000fc800078e00ff */
[----:B------:R-:W-:-:S04]  /*0190*/  IMAD.MOV R2, RZ, RZ, -R3 ;  /* 0x000000ffff027224 */ /* 0x000fc800078e0a03 */
[----:B------:R-:W-:-:S05]  /*01a0*/  IMAD R5, R2, UR11, R5 ;  /* 0x0000000b02057c24 */ /* 0x000fca000f8e0205 */
[----:B------:R-:W-:-:S13]  /*01b0*/  ISETP.GE.U32.AND P0, PT, R5, UR11, PT ;  /* 0x0000000b05007c0c */ /* 0x000fda000bf06070 */
[----:B------:R-:W-:Y:S02]  /*01c0*/  @P0 VIADD R5, R5, -UR11 ;  /* 0x8000000b05050c36 */ /* 0x000fe40008000000 */
[----:B------:R-:W-:-:S03]  /*01d0*/  @P0 VIADD R3, R3, 0x1 ;  /* 0x0000000103030836 */ /* 0x000fc60000000000 */
[----:B------:R-:W-:-:S13]  /*01e0*/  ISETP.GE.U32.AND P1, PT, R5, UR11, PT ;  /* 0x0000000b05007c0c */ /* 0x000fda000bf26070 */
[----:B------:R-:W-:Y:S02]  /*01f0*/  @P1 IADD3 R3, PT, PT, R3, 0x1, RZ ;  /* 0x0000000103031810 */ /* 0x000fe40007ffe0ff */
[----:B------:R-:W-:-:S05]  /*0200*/  @!P2 LOP3.LUT R3, RZ, UR11, RZ, 0x33, !PT ;  /* 0x0000000bff03ac12 */ /* 0x000fca000f8e33ff */
[----:B------:R-:W-:-:S05]  /*0210*/  IMAD.IADD R3, R6, 0x1, R3 ;  /* 0x0000000106037824 */ /* 0x000fca00078e0203 */
[C---:B------:R-:W-:Y:S02]  /*0220*/  LOP3.LUT R2, R3.reuse, 0x3, RZ, 0xc0, !PT ;  /* 0x0000000303027812 */ /* 0x040fe400078ec0ff */
[----:B------:R-:W-:Y:S02]  /*0230*/  ISETP.GE.U32.AND P1, PT, R3, 0x3, PT ;  /* 0x000000030300780c */ /* 0x000fe40003f26070 */
[----:B------:R-:W-:Y:S01]  /*0240*/  ISETP.NE.AND P0, PT, R2, 0x3, PT ;  /* 0x000000030200780c */ /* 0x000fe20003f05270 */
[----:B------:R-:W-:-:S12]  /*0250*/  IMAD.MOV.U32 R2, RZ, RZ, R0 ;  /* 0x000000ffff027224 */ /* 0x000fd800078e0000 */
[----:B------:R-:W-:Y:S05]  /*0260*/  @!P0 BRA `(.L_x_4) ;  /* 0x0000000000388947 */ /* 0x000fea0003800000 */
[----:B------:R-:W0:Y:S01]  /*0270*/  S2R R5, SR_CgaCtaId ;  /* 0x0000000000057919 */ /* 0x000e220000008800 */
[----:B------:R-:W-:Y:S01]  /*0280*/  MOV R2, 0x400 ;  /* 0x0000040000027802 */ /* 0x000fe20000000f00 */
[----:B------:R-:W-:Y:S01]  /*0290*/  IMAD.MOV.U32 R4, RZ, RZ, RZ ;  /* 0x000000ffff047224 */ /* 0x000fe200078e00ff */
[----:B------:R-:W-:-:S03]  /*02a0*/  IADD3 R3, PT, PT, R3, 0x1, RZ ;  /* 0x0000000103037810 */ /* 0x000fc60007ffe0ff */
[----:B------:R-:W-:Y:S01]  /*02b0*/  VIADD R2, R2, 0x3000 ;  /* 0x0000300002027836 */ /* 0x000fe20000000000 */
[----:B------:R-:W-:-:S04]  /*02c0*/  LOP3.LUT R7, R3, 0x3, RZ, 0xc0, !PT ;  /* 0x0000000303077812 */ /* 0x000fc800078ec0ff */
[----:B0-----:R-:W-:Y:S01]  /*02d0*/  LEA R5, R5, R2, 0x18 ;  /* 0x0000000205057211 */ /* 0x001fe200078ec0ff */
[----:B------:R-:W-:-:S07]  /*02e0*/  IMAD.MOV.U32 R2, RZ, RZ, R0 ;  /* 0x000000ffff027224 */ /* 0x000fce00078e0000 */
.L_x_5:
[----:B------:R-:W-:Y:S01]  /*02f0*/  IMAD R3, R2, 0x8, R5 ;  /* 0x0000000802037824 */ /* 0x000fe200078e0205 */
[----:B------:R-:W-:Y:S01]  /*0300*/  IADD3 R4, PT, PT, R4, 0x1, RZ ;  /* 0x0000000104047810 */ /* 0x000fe20007ffe0ff */
[----:B------:R-:W-:-:S03]  /*0310*/  VIADD R2, R2, UR11 ;  /* 0x0000000b02027c36 */ /* 0x000fc60008000000 */
[----:B------:R0:W-:Y:S01]  /*0320*/  STS.64 [R3], RZ ;  /* 0x000000ff03007388 */ /* 0x0001e20000000a00 */
[----:B------:R-:W-:-:S13]  /*0330*/  ISETP.NE.AND P0, PT, R4, R7, PT ;  /* 0x000000070400720c */ /* 0x000fda0003f05270 */
[----:B0-----:R-:W-:Y:S05]  /*0340*/  @P0 BRA `(.L_x_5) ;  /* 0xfffffffc00e80947 */ /* 0x001fea000383ffff */
.L_x_4:
[----:B------:R-:W-:Y:S05]  /*0350*/  BSYNC.RECONVERGENT B1 ;  /* 0x0000000000017941 */ /* 0x000fea0003800200 */
.L_x_3:
[----:B------:R-:W-:Y:S05]  /*0360*/  @!P1 BRA `(.L_x_2) ;  /* 0x00000000004c9947 */ /* 0x000fea0003800000 */
[----:B------:R-:W0:Y:S01]  /*0370*/  S2R R4, SR_CgaCtaId ;  /* 0x0000000000047919 */ /* 0x000e220000008800 */
[----:B------:R-:W-:-:S05]  /*0380*/  MOV R3, 0x400 ;  /* 0x0000040000037802 */ /* 0x000fca0000000f00 */
[----:B------:R-:W-:-:S05]  /*0390*/  VIADD R3, R3, 0x3000 ;  /* 0x0000300003037836 */ /* 0x000fca0000000000 */
[----:B0-----:R-:W-:-:S07]  /*03a0*/  LEA R7, R4, R3, 0x18 ;  /* 0x0000000304077211 */ /* 0x001fce00078ec0ff */
.L_x_6:
[----:B------:R-:W-:Y:S01]  /*03b0*/  MOV R3, UR11 ;  /* 0x0000000b00037c02 */ /* 0x000fe20008000f00 */
[----:B------:R-:W-:Y:S02]  /*03c0*/  IMAD R6, R2, 0x8, R7 ;  /* 0x0000000802067824 */ /* 0x000fe400078e0207 */
[----:B------:R-:W-:Y:S02]  /*03d0*/  IMAD.U32 R4, RZ, RZ, UR11 ;  /* 0x0000000bff047e24 */ /* 0x000fe4000f8e00ff */
[----:B------:R-:W-:Y:S01]  /*03e0*/  IMAD R3, R3, 0x8, R6 ;  /* 0x0000000803037824 */ /* 0x000fe200078e0206 */
[----:B------:R0:W-:Y:S01]  /*03f0*/  STS.64 [R6], RZ ;  /* 0x000000ff06007388 */ /* 0x0001e20000000a00 */
[----:B------:R-:W-:Y:S02]  /*0400*/  IMAD.U32 R5, RZ, RZ, UR11 ;  /* 0x0000000bff057e24 */ /* 0x000fe4000f8e00ff */
[----:B------:R-:W-:Y:S01]  /*0410*/  IMAD.U32 R9, RZ, RZ, UR11 ;  /* 0x0000000bff097e24 */ /* 0x000fe2000f8e00ff */
[----:B------:R-:W-:Y:S01]  /*0420*/  LEA R4, R4, R3, 0x3 ;  /* 0x0000000304047211 */ /* 0x000fe200078e18ff */
[----:B------:R0:W-:Y:S02]  /*0430*/  STS.64 [R3], RZ ;  /* 0x000000ff03007388 */ /* 0x0001e40000000a00 */
[----:B------:R-:W-:-:S02]  /*0440*/  IMAD R2, R9, 0x4, R2 ;  /* 0x0000000409027824 */ /* 0x000fc400078e0202 */
[----:B------:R-:W-:Y:S01]  /*0450*/  IMAD R5, R5, 0x8, R4 ;  /* 0x0000000805057824 */ /* 0x000fe200078e0204 */
[----:B------:R0:W-:Y:S02]  /*0460*/  STS.64 [R4], RZ ;  /* 0x000000ff04007388 */ /* 0x0001e40000000a00 */
[----:B------:R-:W-:Y:S02]  /*0470*/  ISETP.GE.AND P0, PT, R2, UR4, PT ;  /* 0x0000000402007c0c */ /* 0x000fe4000bf06270 */
[----:B------:R0:W-:Y:S11]  /*0480*/  STS.64 [R5], RZ ;  /* 0x000000ff05007388 */ /* 0x0001f60000000a00 */
[----:B0-----:R-:W-:Y:S05]  /*0490*/  @!P0 BRA `(.L_x_6) ;  /* 0xfffffffc00c48947 */ /* 0x001fea000383ffff */
.L_x_2:
[----:B------:R-:W-:Y:S05]  /*04a0*/  BSYNC.RECONVERGENT B0 ;  /* 0x0000000000007941 */ /* 0x000fea0003800200 */
.L_x_1:
[----:B------:R-:W0:Y:S01]  /*04b0*/  LDCU.64 UR16, c[0x0][0x3a0] ;  /* 0x00007400ff1077ac */ /* 0x000e220008000a00 */
[----:B------:R-:W-:Y:S01]  /*04c0*/  MOV R3, UR11 ;  /* 0x0000000b00037c02 */ /* 0x000fe20008000f00 */
[----:B------:R-:W1:Y:S01]  /*04d0*/  LDC.64 R8, c[0x0][0x380] ;  /* 0x0000e000ff087b82 */ /* 0x000e620000000a00 */
[----:B------:R-:W2:Y:S03]  /*04e0*/  LDCU.64 UR8, c[0x0][0x358] ;  /* 0x00006b00ff0877ac */ /* 0x000ea60008000a00 */
[----:B------:R-:W-:-:S04]  /*04f0*/  IMAD R2, R3, UR7, R0 ;  /* 0x0000000703027c24 */ /* 0x000fc8000f8e0200 */
[----:B------:R-:W3:Y:S01]  /*0500*/  LDC.64 R10, c[0x0][0x388] ;  /* 0x0000e200ff0a7b82 */ /* 0x000ee20000000a00 */
[----:B0-----:R-:W-:-:S04]  /*0510*/  ISETP.GE.U32.AND P1, PT, R2, UR16, PT ;  /* 0x0000001002007c0c */ /* 0x001fc8000bf26070 */
[----:B------:R-:W-:-:S13]  /*0520*/  ISETP.GE.AND.EX P0, PT, RZ, UR17, PT, P1 ;  /* 0x00000011ff007c0c */ /* 0x000fda000bf06310 */
[----:B------:R-:W0:Y:S01]  /*0530*/  @!P0 LDC.64 R6, c[0x0][0x390] ;  /* 0x0000e400ff068b82 */ /* 0x000e220000000a00 */
[----:B------:R-:W-:Y:S01]  /*0540*/  @!P0 IMAD.SHL.U32 R13, R2, 0x8, RZ ;  /* 0x00000008020d8824 */ /* 0x000fe200078e00ff */
[----:B------:R-:W-:-:S04]  /*0550*/  @!P0 SHF.R.U32.HI R4, RZ, 0x1d, R2 ;  /* 0x0000001dff048819 */ /* 0x000fc80000011602 */
[C---:B-1----:R-:W-:Y:S02]  /*0560*/  @!P0 IADD3 R8, P2, PT, R13.reuse, R8, RZ ;  /* 0x000000080d088210 */ /* 0x042fe40007f5e0ff */
[----:B---3--:R-:W-:-:S03]  /*0570*/  @!P0 IADD3 R10, P3, PT, R13, R10, RZ ;  /* 0x0000000a0d0a8210 */ /* 0x008fc60007f7e0ff */
[C---:B------:R-:W-:Y:S02]  /*0580*/  @!P0 IMAD.X R9, R4.reuse, 0x1, R9, P2 ;  /* 0x0000000104098824 */ /* 0x040fe400010e0609 */
[----:B------:R-:W-:-:S04]  /*0590*/  @!P0 IMAD.X R11, R4, 0x1, R11, P3 ;  /* 0x00000001040b8824 */ /* 0x000fc800018e060b */
[----:B--2---:R-:W2:Y:S04]  /*05a0*/  @!P0 LDG.E.64 R8, desc[UR8][R8.64] ;  /* 0x0000000808088981 */ /* 0x004ea8000c1e1b00 */
[----:B------:R-:W3:Y:S01]  /*05b0*/  @!P0 LDG.E.64 R10, desc[UR8][R10.64] ;  /* 0x000000080a0a8981 */ /* 0x000ee2000c1e1b00 */
[----:B0-----:R-:W-:-:S04]  /*05c0*/  @!P0 IADD3 R12, P4, PT, R13, R6, RZ ;  /* 0x000000060d0c8210 */ /* 0x001fc80007f9e0ff */
[----:B------:R-:W-:-:S06]  /*05d0*/  @!P0 IADD3.X R13, PT, PT, R4, R7, RZ, P4, !PT ;  /* 0x00000007040d8210 */ /* 0x000fcc00027fe4ff */
[----:B------:R-:W4:Y:S01]  /*05e0*/  @!P0 LDG.E.64 R12, desc[UR8][R12.64] ;  /* 0x000000080c0c8981 */ /* 0x000f22000c1e1b00 */
[----:B------:R-:W0:Y:S01]  /*05f0*/  S2UR UR6, SR_CgaCtaId ;  /* 0x00000000000679c3 */ /* 0x000e220000008800 */
[----:B------:R-:W-:Y:S02]  /*0600*/  UMOV UR5, 0x400 ;  /* 0x0000040000057882 */ /* 0x000fe40000000000 */
[----:B------:R-:W-:Y:S02]  /*0610*/  UIADD3 UR4, UPT, UPT, UR5, 0x800, URZ ;  /* 0x0000080005047890 */ /* 0x000fe4000fffe0ff */
[----:B0-----:R-:W-:Y:S02]  /*0620*/  ULEA UR12, UR6, UR5, 0x18 ;  /* 0x00000005060c7291 */ /* 0x001fe4000f8ec0ff */
[----:B------:R-:W-:Y:S02]  /*0630*/  UIADD3 UR5, UPT, UPT, UR5, 0x1000, URZ ;  /* 0x0000100005057890 */ /* 0x000fe4000fffe0ff */
[----:B------:R-:W-:-:S02]  /*0640*/  ULEA UR4, UR6, UR4, 0x18 ;  /* 0x0000000406047291 */ /* 0x000fc4000f8ec0ff */
[----:B------:R-:W-:Y:S01]  /*0650*/  ULEA UR5, UR6, UR5, 0x18 ;  /* 0x0000000506057291 */ /* 0x000fe2000f8ec0ff */
[----:B------:R-:W-:-:S03]  /*0660*/  LEA R3, R0, UR12, 0x3 ;  /* 0x0000000c00037c11 */ /* 0x000fc6000f8e18ff */
[C---:B------:R-:W-:Y:S02]  /*0670*/  LEA R4, R0.reuse, UR4, 0x3 ;  /* 0x0000000400047c11 */ /* 0x040fe4000f8e18ff */
[----:B------:R-:W-:Y:S01]  /*0680*/  LEA R5, R0, UR5, 0x3 ;  /* 0x0000000500057c11 */ /* 0x000fe2000f8e18ff */
[----:B------:R-:W0:Y:S01]  /*0690*/  LDC R6, c[0x0][0x3ac] ;  /* 0x0000eb00ff067b82 */ /* 0x000e220000000800 */
[----:B------:R-:W-:-:S04]  /*06a0*/  UIADD3 UR12, UPT, UPT, UR10, -0x1, URZ ;  /* 0xffffffff0a0c7890 */ /* 0x000fc8000fffe0ff */
[----:B------:R-:W-:Y:S02]  /*06b0*/  UISETP.GE.U32.AND UP0, UPT, UR7, UR12, UPT ;  /* 0x0000000c0700728c */ /* 0x000fe4000bf06070 */
[----:B------:R-:W-:-:S04]  /*06c0*/  UIMAD UR14, UR12, UR11, URZ ;  /* 0x0000000b0c0e72a4 */ /* 0x000fc8000f8e02ff */
[----:B------:R-:W-:Y:S01]  /*06d0*/  UIADD3 UR4, UPT, UPT, -UR14, UR16, URZ ;  /* 0x000000100e047290 */ /* 0x000fe2000fffe1ff */
[----:B------:R-:W1:Y:S05]  /*06e0*/  LDCU UR13, c[0x0][0x3a8] ;  /* 0x00007500ff0d77ac */ /* 0x000e6a0008000800 */
[----:B------:R-:W-:Y:S01]  /*06f0*/  IMAD.U32 R7, RZ, RZ, UR4 ;  /* 0x00000004ff077e24 */ /* 0x000fe2000f8e00ff */
[----:B--2---:R2:W-:Y:S04]  /*0700*/  @!P0 STS.64 [R3], R8 ;  /* 0x0000000803008388 */ /* 0x0045e80000000a00 */
[----:B---3--:R2:W-:Y:S04]  /*0710*/  @!P0 STS.64 [R4], R10 ;  /* 0x0000000a04008388 */ /* 0x0085e80000000a00 */
[----:B----4-:R2:W-:Y:S01]  /*0720*/  @!P0 STS.64 [R5], R12 ;  /* 0x0000000c05008388 */ /* 0x0105e20000000a00 */
[----:B------:R-:W-:Y:S06]  /*0730*/  BAR.SYNC.DEFER_BLOCKING 0x0 ;  /* 0x0000000000007b1d */ /* 0x000fec0000010000 */
[----:B01----:R-:W-:Y:S05]  /*0740*/  BRA.U UP0, `(.L_x_7) ;  /* 0x0000002100d07547 */ /* 0x003fea000b800000 */
[----:B------:R-:W-:-:S05]  /*0750*/  VIADD R18, R0, 0x1 ;  /* 0x0000000100127836 */ /* 0x000fca0000000000 */
[----:B------:R-:W-:-:S13]  /*0760*/  ISETP.GE.U32.AND P0, PT, R18, UR11, PT ;  /* 0x0000000b12007c0c */ /* 0x000fda000bf06070 */
[----:B------:R-:W-:Y:S05]  /*0770*/  @P0 BRA `(.L_x_8) ;  /* 0x0000002000b80947 */ /* 0x000fea0003800000 */
[----:B------:R0:W1:Y:S01]  /*0780*/  LDS.64 R16, [R3] ;  /* 0x0000000003107984 */ /* 0x0000620000000a00 */
[----:B--2---:R-:W-:Y:S01]  /*0790*/  IMAD.U32 R13, RZ, RZ, UR11 ;  /* 0x0000000bff0d7e24 */ /* 0x004fe2000f8e00ff */
[----:B------:R-:W-:Y:S01]  /*07a0*/  LOP3.LUT R22, RZ, R0, RZ, 0x33, !PT ;  /* 0x00000000ff167212 */ /* 0x000fe200078e33ff */
[----:B------:R-:W-:Y:S01]  /*07b0*/  BSSY B0, `(.L_x_9) ;  /* 0x0000134000007945 */ /* 0x000fe20003800000 */
[----:B------:R0:W2:Y:S02]  /*07c0*/  LDS.64 R10, [R4] ;  /* 0x00000000040a7984 */ /* 0x0000a40000000a00 */
[----:B------:R-:W-:Y:S02]  /*07d0*/  IADD3 R12, PT, PT, R13, -0x2, -R0 ;  /* 0xfffffffe0d0c7810 */ /* 0x000fe40007ffe800 */
[----:B------:R0:W3:Y:S01]  /*07e0*/  LDS.64 R8, [R5] ;  /* 0x0000000005087984 */ /* 0x0000e20000000a00 */
[----:B------:R-:W-:Y:S02]  /*07f0*/  IADD3 R19, PT, PT, R22, UR11, RZ ;  /* 0x0000000b16137c10 */ /* 0x000fe4000fffe0ff */
[----:B------:R-:W-:-:S02]  /*0800*/  ISETP.GE.U32.AND P0, PT, R12, 0x3, PT ;  /* 0x000000030c00780c */ /* 0x000fc40003f06070 */
[----:B------:R-:W-:-:S11]  /*0810*/  LOP3.LUT R21, R19, 0x3, RZ, 0xc0, !PT ;  /* 0x0000000313157812 */ /* 0x000fd600078ec0ff */
[----:B0-----:R-:W-:Y:S05]  /*0820*/  @!P0 BRA `(.L_x_10) ;  /* 0x0000001000b08947 */ /* 0x001fea0003800000 */
[----:B------:R-:W-:-:S07]  /*0830*/  LOP3.LUT R20, R19, 0xfffffffc, RZ, 0xc0, !PT ;  /* 0xfffffffc13147812 */ /* 0x000fce00078ec0ff */
.L_x_35:
[----:B------:R-:W-:Y:S05]  /*0840*/  YIELD ;  /* 0x0000000000007946 */ /* 0x000fea0003800000 */
[----:B------:R-:W0:Y:S01]  /*0850*/  S2UR UR5, SR_CgaCtaId ;  /* 0x00000000000579c3 */ /* 0x000e220000008800 */
[----:B------:R-:W-:Y:S01]  /*0860*/  UMOV UR4, 0x400 ;  /* 0x0000040000047882 */ /* 0x000fe20000000000 */
[----:B------:R-:W-:Y:S01]  /*0870*/  IMAD.MOV.U32 R36, RZ, RZ, 0x0 ;  /* 0x00000000ff247424 */ /* 0x000fe200078e00ff */
[----:B------:R-:W-:Y:S01]  /*0880*/  UIADD3 UR6, UPT, UPT, UR4, 0x800, URZ ;  /* 0x0000080004067890 */ /* 0x000fe2000fffe0ff */
[----:B------:R-:W-:Y:S01]  /*0890*/  IMAD.MOV.U32 R37, RZ, RZ, 0x3fd80000 ;  /* 0x3fd80000ff257424 */ /* 0x000fe200078e00ff */
[----:B------:R-:W-:Y:S02]  /*08a0*/  BSSY.RECONVERGENT B2, `(.L_x_11) ;  /* 0x000002a000027945 */ /* 0x000fe40003800200 */
[----:B0-----:R-:W-:-:S06]  /*08b0*/  ULEA UR6, UR5, UR6, 0x18 ;  /* 0x0000000605067291 */ /* 0x001fcc000f8ec0ff */
[C---:B------:R-:W-:Y:S01]  /*08c0*/  LEA R26, R18.reuse, UR6, 0x3 ;  /* 0x00000006121a7c11 */ /* 0x040fe2000f8e18ff */
[----:B------:R-:W-:Y:S02]  /*08d0*/  ULEA UR6, UR5, UR4, 0x18 ;  /* 0x0000000405067291 */ /* 0x000fe4000f8ec0ff */
[----:B------:R-:W-:Y:S02]  /*08e0*/  UIADD3 UR4, UPT, UPT, UR4, 0x1000, URZ ;  /* 0x0000100004047890 */ /* 0x000fe4000fffe0ff */
[----:B------:R-:W2:Y:S02]  /*08f0*/  LDS.64 R28, [R26] ;  /* 0x000000001a1c7984 */ /* 0x000ea40000000a00 */
[----:B------:R-:W-:Y:S01]  /*0900*/  LEA R25, R18, UR6, 0x3 ;  /* 0x0000000612197c11 */ /* 0x000fe2000f8e18ff */
[----:B------:R-:W-:-:S04]  /*0910*/  ULEA UR4, UR5, UR4, 0x18 ;  /* 0x0000000405047291 */ /* 0x000fc8000f8ec0ff */
[----:B------:R-:W1:Y:S02]  /*0920*/  LDS.64 R14, [R25] ;  /* 0x00000000190e7984 */ /* 0x000e640000000a00 */
[----:B------:R-:W-:-:S05]  /*0930*/  LEA R24, R18, UR4, 0x3 ;  /* 0x0000000412187c11 */ /* 0x000fca000f8e18ff */
[----:B------:R-:W3:Y:S01]  /*0940*/  LDS.64 R12, [R24] ;  /* 0x00000000180c7984 */ /* 0x000ee20000000a00 */
[----:B--2---:R-:W-:Y:S02]  /*0950*/  DADD R28, R10, -R28 ;  /* 0x000000000a1c7229 */ /* 0x004fe4000000081c */
[----:B-1----:R-:W-:-:S06]  /*0960*/  DADD R14, R16, -R14 ;  /* 0x00000000100e7229 */ /* 0x002fcc000000080e */
[----:B------:R-:W-:Y:S02]  /*0970*/  DMUL R28, R28, R28 ;  /* 0x0000001c1c1c7228 */ /* 0x000fe40000000000 */
[----:B---3--:R-:W-:-:S06]  /*0980*/  DADD R12, R8, -R12 ;  /* 0x00000000080c7229 */ /* 0x008fcc000000080c */
[----:B------:R-:W-:-:S08]  /*0990*/  DFMA R14, R14, R14, R28 ;  /* 0x0000000e0e0e722b */ /* 0x000fd0000000001c */
[----:B------:R-:W-:-:S06]  /*09a0*/  DFMA R14, R12, R12, R14 ;  /* 0x0000000c0c0e722b */ /* 0x000fcc000000000e */
[----:B------:R-:W0:Y:S04]  /*09b0*/  MUFU.RSQ64H R13, R15 ;  /* 0x0000000f000d7308 */ /* 0x000e280000001c00 */
[----:B------:R-:W-:-:S05]  /*09c0*/  VIADD R12, R15, 0xfcb00000 ;  /* 0xfcb000000f0c7836 */ /* 0x000fca0000000000 */
[----:B------:R-:W-:Y:S01]  /*09d0*/  ISETP.GE.U32.AND P0, PT, R12, 0x7ca00000, PT ;  /* 0x7ca000000c00780c */ /* 0x000fe20003f06070 */
[----:B0-----:R-:W-:-:S08]  /*09e0*/  DMUL R28, R12, R12 ;  /* 0x0000000c0c1c7228 */ /* 0x001fd00000000000 */
[----:B------:R-:W-:-:S08]  /*09f0*/  DFMA R28, R14, -R28, 1 ;  /* 0x3ff000000e1c742b */ /* 0x000fd0000000081c */
[----:B------:R-:W-:Y:S02]  /*0a00*/  DFMA R36, R28, R36, 0.5 ;  /* 0x3fe000001c24742b */ /* 0x000fe40000000024 */
[----:B------:R-:W-:-:S08]  /*0a10*/  DMUL R28, R12, R28 ;  /* 0x0000001c0c1c7228 */ /* 0x000fd00000000000 */
[----:B------:R-:W-:-:S08]  /*0a20*/  DFMA R36, R36, R28, R12 ;  /* 0x0000001c2424722b */ /* 0x000fd0000000000c */
[----:B------:R-:W-:Y:S02]  /*0a30*/  DMUL R30, R14, R36 ;  /* 0x000000240e1e7228 */ /* 0x000fe40000000000 */
[----:B------:R-:W-:Y:S01]  /*0a40*/  IADD3 R33, PT, PT, R37, -0x100000, RZ ;  /* 0xfff0000025217810 */ /* 0x000fe20007ffe0ff */
[----:B------:R-:W-:-:S05]  /*0a50*/  IMAD.MOV.U32 R32, RZ, RZ, R36 ;  /* 0x000000ffff207224 */ /* 0x000fca00078e0024 */
[----:B------:R-:W-:-:S08]  /*0a60*/  DFMA R28, R30, -R30, R14 ;  /* 0x8000001e1e1c722b */ /* 0x000fd0000000000e */
[----:B------:R-:W-:Y:S01]  /*0a70*/  DFMA R34, R28, R32, R30 ;  /* 0x000000201c22722b */ /* 0x000fe2000000001e */
[----:B------:R-:W-:Y:S10]  /*0a80*/  @!P0 BRA `(.L_x_12) ;  /* 0x00000000002c8947 */ /* 0x000ff40003800000 */
[----:B------:R-:W-:Y:S01]  /*0a90*/  IMAD.MOV.U32 R27, RZ, RZ, R28 ;  /* 0x000000ffff1b7224 */ /* 0x000fe200078e001c */
[----:B------:R-:W-:Y:S01]  /*0aa0*/  MOV R28, R29 ;  /* 0x0000001d001c7202 */ /* 0x000fe20000000f00 */
[----:B------:R-:W-:Y:S01]  /*0ab0*/  IMAD.MOV.U32 R29, RZ, RZ, R30 ;  /* 0x000000ffff1d7224 */ /* 0x000fe200078e001e */
[----:B------:R-:W-:Y:S01]  /*0ac0*/  MOV R32, R33 ;  /* 0x0000002100207202 */ /* 0x000fe20000000f00 */
[----:B------:R-:W-:Y:S02]  /*0ad0*/  IMAD.MOV.U32 R30, RZ, RZ, R31 ;  /* 0x000000ffff1e7224 */ /* 0x000fe400078e001f */
[----:B------:R-:W-:Y:S01]  /*0ae0*/  IMAD.MOV.U32 R31, RZ, RZ, R12 ;  /* 0x000000ffff1f7224 */ /* 0x000fe200078e000c */
[----:B------:R-:W-:Y:S01]  /*0af0*/  MOV R12, 0xb20 ;  /* 0x00000b20000c7802 */ /* 0x000fe20000000f00 */
[----:B------:R-:W-:-:S07]  /*0b00*/  IMAD.MOV.U32 R13, RZ, RZ, R36 ;  /* 0x000000ffff0d7224 */ /* 0x000fce00078e0024 */
[----:B------:R-:W-:Y:S05]  /*0b10*/  CALL.REL.NOINC `($__internal_1_$__cuda_sm20_dsqrt_rn_f64_mediumpath_v1) ;  /* 0x000000e4001c7944 */ /* 0x000fea0003c00000 */
[----:B------:R-:W-:Y:S02]  /*0b20*/  IMAD.MOV.U32 R34, RZ, RZ, R14 ;  /* 0x000000ffff227224 */ /* 0x000fe400078e000e */
[----:B------:R-:W-:-:S07]  /*0b30*/  IMAD.MOV.U32 R35, RZ, RZ, R13 ;  /* 0x000000ffff237224 */ /* 0x000fce00078e000d */
.L_x_12:
[----:B------:R-:W-:Y:S05]  /*0b40*/  BSYNC.RECONVERGENT B2 ;  /* 0x0000000000027941 */ /* 0x000fea0003800200 */
.L_x_11:
[----:B------:R-:W0:Y:S01]  /*0b50*/  LDCU UR4, c[0x0][0x3ac] ;  /* 0x00007580ff0477ac */ /* 0x000e220008000800 */
[----:B------:R-:W1:Y:S01]  /*0b60*/  LDC.64 R12, c[0x0][0x3a8] ;  /* 0x0000ea00ff0c7b82 */ /* 0x000e620000000a00 */
[----:B------:R-:W-:Y:S01]  /*0b70*/  IMAD.MOV.U32 R14, RZ, RZ, 0x1 ;  /* 0x00000001ff0e7424 */ /* 0x000fe200078e00ff */
[----:B------:R-:W-:Y:S01]  /*0b80*/  FSETP.GEU.AND P1, PT, |R35|, 6.5827683646048100446e-37, PT ;  /* 0x036000002300780b */ /* 0x000fe20003f2e200 */
[----:B------:R-:W-:Y:S01]  /*0b90*/  BSSY.RECONVERGENT B2, `(.L_x_13) ;  /* 0x0000012000027945 */ /* 0x000fe20003800200 */
[----:B0-----:R-:W1:Y:S03]  /*0ba0*/  MUFU.RCP64H R15, UR4 ;  /* 0x00000004000f7d08 */ /* 0x001e660008001800 */
[----:B-1----:R-:W-:-:S08]  /*0bb0*/  DFMA R28, R14, -R12, 1 ;  /* 0x3ff000000e1c742b */ /* 0x002fd0000000080c */
[----:B------:R-:W-:-:S08]  /*0bc0*/  DFMA R28, R28, R28, R28 ;  /* 0x0000001c1c1c722b */ /* 0x000fd0000000001c */
[----:B------:R-:W-:-:S08]  /*0bd0*/  DFMA R28, R14, R28, R14 ;  /* 0x0000001c0e1c722b */ /* 0x000fd0000000000e */
[----:B------:R-:W-:-:S08]  /*0be0*/  DFMA R38, R28, -R12, 1 ;  /* 0x3ff000001c26742b */ /* 0x000fd0000000080c */
[----:B------:R-:W-:-:S08]  /*0bf0*/  DFMA R38, R28, R38, R28 ;  /* 0x000000261c26722b */ /* 0x000fd0000000001c */
[----:B------:R-:W-:-:S08]  /*0c00*/  DMUL R14, R38, R34 ;  /* 0x00000022260e7228 */ /* 0x000fd00000000000 */
[----:B------:R-:W-:-:S08]  /*0c10*/  DFMA R12, R14, -R12, R34 ;  /* 0x8000000c0e0c722b */ /* 0x000fd00000000022 */
[----:B------:R-:W-:-:S10]  /*0c20*/  DFMA R38, R38, R12, R14 ;  /* 0x0000000c2626722b */ /* 0x000fd4000000000e */
[----:B------:R-:W-:-:S05]  /*0c30*/  FFMA R12, RZ, UR4, R39 ;  /* 0x00000004ff0c7c23 */ /* 0x000fca0008000027 */
[----:B------:R-:W-:-:S13]  /*0c40*/  FSETP.GT.AND P0, PT, |R12|, 1.469367938527859385e-39, PT ;  /* 0x001000000c00780b */ /* 0x000fda0003f04200 */
[----:B------:R-:W-:Y:S05]  /*0c50*/  @P0 BRA P1, `(.L_x_14) ;  /* 0x0000000000140947 */ /* 0x000fea0000800000 */
[----:B------:R-:W-:Y:S01]  /*0c60*/  MOV R14, R34 ;  /* 0x00000022000e7202 */ /* 0x000fe20000000f00 */
[----:B------:R-:W-:Y:S01]  /*0c70*/  IMAD.MOV.U32 R13, RZ, RZ, R35 ;  /* 0x000000ffff0d7224 */ /* 0x000fe200078e0023 */
[----:B------:R-:W-:-:S07]  /*0c80*/  MOV R12, 0xca0 ;  /* 0x00000ca0000c7802 */ /* 0x000fce0000000f00 */
[----:B------:R-:W-:Y:S05]  /*0c90*/  CALL.REL.NOINC `($__internal_0_$__cuda_sm20_div_rn_f64_full) ;  /* 0x000000dc00287944 */ /* 0x000fea0003c00000 */
[----:B------:R-:W-:-:S07]  /*0ca0*/  IMAD.MOV.U32 R38, RZ, RZ, R13 ;  /* 0x000000ffff267224 */ /* 0x000fce00078e000d */
.L_x_14:
[----:B------:R-:W-:Y:S05]  /*0cb0*/  BSYNC.RECONVERGENT B2 ;  /* 0x0000000000027941 */ /* 0x000fea0003800200 */
.L_x_13:
[----:B------:R-:W0:Y:S01]  /*0cc0*/  S2R R23, SR_CgaCtaId ;  /* 0x0000000000177919 */ /* 0x000e220000008800 */
[----:B------:R-:W1:Y:S01]  /*0cd0*/  F2I.F64.TRUNC R38, R38 ;  /* 0x0000002600267311 */ /* 0x000e62000030d100 */
[----:B------:R-:W-:Y:S01]  /*0ce0*/  MOV R12, 0x400 ;  /* 0x00000400000c7802 */ /* 0x000fe20000000f00 */
[----:B------:R-:W-:Y:S04]  /*0cf0*/  BSSY.RECONVERGENT B1, `(.L_x_15) ;  /* 0x0000009000017945 */ /* 0x000fe80003800200 */
[----:B------:R-:W-:-:S05]  /*0d00*/  VIADD R12, R12, 0x3000 ;  /* 0x000030000c0c7836 */ /* 0x000fca0000000000 */
[----:B0-----:R-:W-:-:S04]  /*0d10*/  LEA R23, R23, R12, 0x18 ;  /* 0x0000000c17177211 */ /* 0x001fc800078ec0ff */
[----:B-1----:R-:W-:-:S07]  /*0d20*/  LEA R27, R38, R23, 0x3 ;  /* 0x00000017261b7211 */ /* 0x002fce00078e18ff */
.L_x_16:
[----:B------:R-:W0:Y:S02]  /*0d30*/  LDS.64 R12, [R27] ;  /* 0x000000001b0c7984 */ /* 0x000e240000000a00 */
[----:B0-----:R-:W-:-:S05]  /*0d40*/  IADD3 R14, P0, PT, R12, 0x1, RZ ;  /* 0x000000010c0e7810 */ /* 0x001fca0007f1e0ff */
[----:B------:R-:W-:-:S07]  /*0d50*/  IMAD.X R15, RZ, RZ, R13, P0 ;  /* 0x000000ffff0f7224 */ /* 0x000fce00000e060d */
[----:B------:R-:W0:Y:S02]  /*0d60*/  ATOMS.CAST.SPIN.64 P0, [R27], R12, R14 ;  /* 0x0000000c1b00758d */ /* 0x000e24000180040e */
[----:B0-----:R-:W-:Y:S05]  /*0d70*/  @!P0 BRA `(.L_x_16) ;  /* 0xfffffffc00ec8947 */ /* 0x001fea000383ffff */
[----:B------:R-:W-:Y:S05]  /*0d80*/  BSYNC.RECONVERGENT B1 ;  /* 0x0000000000017941 */ /* 0x000fea0003800200 */
.L_x_15:
[----:B------:R-:W0:Y:S01]  /*0d90*/  LDS.64 R28, [R26+0x8] ;  /* 0x000008001a1c7984 */ /* 0x000e220000000a00 */
[----:B------:R-:W-:Y:S03]  /*0da0*/  BSSY.RECONVERGENT B2, `(.L_x_17) ;  /* 0x0000024000027945 */ /* 0x000fe60003800200 */
[----:B------:R-:W1:Y:S04]  /*0db0*/  LDS.64 R12, [R25+0x8] ;  /* 0x00000800190c7984 */ /* 0x000e680000000a00 */
[----:B------:R-:W2:Y:S01]  /*0dc0*/  LDS.64 R14, [R24+0x8] ;  /* 0x00000800180e7984 */ /* 0x000ea20000000a00 */
[----:B0-----:R-:W-:Y:S02]  /*0dd0*/  DADD R28, R10, -R28 ;  /* 0x000000000a1c7229 */ /* 0x001fe4000000081c */
[----:B-1----:R-:W-:-:S06]  /*0de0*/  DADD R12, R16, -R12 ;  /* 0x00000000100c7229 */ /* 0x002fcc000000080c */
[----:B------:R-:W-:Y:S02]  /*0df0*/  DMUL R28, R28, R28 ;  /* 0x0000001c1c1c7228 */ /* 0x000fe40000000000 */
[----:B--2---:R-:W-:-:S06]  /*0e00*/  DADD R14, R8, -R14 ;  /* 0x00000000080e7229 */ /* 0x004fcc000000080e */
[----:B------:R-:W-:-:S08]  /*0e10*/  DFMA R28, R12, R12, R28 ;  /* 0x0000000c0c1c722b */ /* 0x000fd0000000001c */
[----:B------:R-:W-:Y:S01]  /*0e20*/  DFMA R14, R14, R14, R28 ;  /* 0x0000000e0e0e722b */ /* 0x000fe2000000001c */
[----:B------:R-:W-:Y:S01]  /*0e30*/  IMAD.MOV.U32 R28, RZ, RZ, 0x0 ;  /* 0x00000000ff1c7424 */ /* 0x000fe200078e00ff */
[----:B------:R-:W-:-:S04]  /*0e40*/  MOV R29, 0x3fd80000 ;  /* 0x3fd80000001d7802 */ /* 0x000fc80000000f00 */
        /* <DEDUP_REMOVED lines=9> */
[----:B------:R-:W-:Y:S02]  /*0ee0*/  VIADD R33, R37, 0xfff00000 ;  /* 0xfff0000025217836 */ /* 0x000fe40000000000 */
[----:B------:R-:W-:-:S04]  /*0ef0*/  IMAD.MOV.U32 R32, RZ, RZ, R36 ;  /* 0x000000ffff207224 */ /* 0x000fc800078e0024 */
[----:B------:R-:W-:-:S08]  /*0f00*/  DFMA R28, R30, -R30, R14 ;  /* 0x8000001e1e1c722b */ /* 0x000fd0000000000e */
[----:B------:R-:W-:Y:S01]  /*0f10*/  DFMA R34, R28, R32, R30 ;  /* 0x000000201c22722b */ /* 0x000fe2000000001e */
[----:B------:R-:W-:Y:S10]  /*0f20*/  @!P0 BRA `(.L_x_18) ;  /* 0x00000000002c8947 */ /* 0x000ff40003800000 */
[----:B------:R-:W-:Y:S01]  /*0f30*/  MOV R27, R28 ;  /* 0x0000001c001b7202 */ /* 0x000fe20000000f00 */
[----:B------:R-:W-:Y:S02]  /*0f40*/  IMAD.MOV.U32 R28, RZ, RZ, R29 ;  /* 0x000000ffff1c7224 */ /* 0x000fe400078e001d */
[----:B------:R-:W-:Y:S02]  /*0f50*/  IMAD.MOV.U32 R29, RZ, RZ, R30 ;  /* 0x000000ffff1d7224 */ /* 0x000fe400078e001e */
[----:B------:R-:W-:Y:S01]  /*0f60*/  IMAD.MOV.U32 R30, RZ, RZ, R31 ;  /* 0x000000ffff1e7224 */ /* 0x000fe200078e001f */
[----:B------:R-:W-:Y:S01]  /*0f70*/  MOV R31, R12 ;  /* 0x0000000c001f7202 */ /* 0x000fe20000000f00 */
[----:B------:R-:W-:Y:S01]  /*0f80*/  IMAD.MOV.U32 R13, RZ, RZ, R36 ;  /* 0x000000ffff0d7224 */ /* 0x000fe200078e0024 */
[----:B------:R-:W-:Y:S01]  /*0f90*/  MOV R12, 0xfc0 ;  /* 0x00000fc0000c7802 */ /* 0x000fe20000000f00 */
[----:B------:R-:W-:-:S07]  /*0fa0*/  IMAD.MOV.U32 R32, RZ, RZ, R33 ;  /* 0x000000ffff207224 */ /* 0x000fce00078e0021 */
[----:B------:R-:W-:Y:S05]  /*0fb0*/  CALL.REL.NOINC `($__internal_1_$__cuda_sm20_dsqrt_rn_f64_mediumpath_v1) ;  /* 0x000000dc00f47944 */ /* 0x000fea0003c00000 */
[----:B------:R-:W-:Y:S02]  /*0fc0*/  IMAD.MOV.U32 R34, RZ, RZ, R14 ;  /* 0x000000ffff227224 */ /* 0x000fe400078e000e */
[----:B------:R-:W-:-:S07]  /*0fd0*/  IMAD.MOV.U32 R35, RZ, RZ, R13 ;  /* 0x000000ffff237224 */ /* 0x000fce00078e000d */
.L_x_18:
[----:B------:R-:W-:Y:S05]  /*0fe0*/  BSYNC.RECONVERGENT B2 ;  /* 0x0000000000027941 */ /* 0x000fea0003800200 */
.L_x_17:
[----:B------:R-:W0:Y:S01]  /*0ff0*/  LDCU UR4, c[0x0][0x3ac] ;  /* 0x00007580ff0477ac */ /* 0x000e220008000800 */
[----:B------:R-:W1:Y:S01]  /*1000*/  LDC.64 R28, c[0x0][0x3a8] ;  /* 0x0000ea00ff1c7b82 */ /* 0x000e620000000a00 */
[----:B------:R-:W-:Y:S01]  /*1010*/  MOV R14, 0x1 ;  /* 0x00000001000e7802 */ /* 0x000fe20000000f00 */
[----:B------:R-:W-:Y:S01]  /*1020*/  BSSY.RECONVERGENT B2, `(.L_x_19) ;  /* 0x0000013000027945 */ /* 0x000fe20003800200 */
[----:B------:R-:W-:Y:S01]  /*1030*/  FSETP.GEU.AND P1, PT, |R35|, 6.5827683646048100446e-37, PT ;  /* 0x036000002300780b */ /* 0x000fe20003f2e200 */
        /* <DEDUP_REMOVED lines=12> */
[----:B------:R-:W-:Y:S01]  /*1100*/  IMAD.MOV.U32 R14, RZ, RZ, R34 ;  /* 0x000000ffff0e7224 */ /* 0x000fe200078e0022 */
[----:B------:R-:W-:Y:S01]  /*1110*/  MOV R12, 0x1140 ;  /* 0x00001140000c7802 */ /* 0x000fe20000000f00 */
[----:B------:R-:W-:-:S07]  /*1120*/  IMAD.MOV.U32 R13, RZ, RZ, R35 ;  /* 0x000000ffff0d7224 */ /* 0x000fce00078e0023 */
[----:B------:R-:W-:Y:S05]  /*1130*/  CALL.REL.NOINC `($__internal_0_$__cuda_sm20_div_rn_f64_full) ;  /* 0x000000d800007944 */ /* 0x000fea0003c00000 */
[----:B------:R-:W-:-:S07]  /*1140*/  IMAD.MOV.U32 R38, RZ, RZ, R13 ;  /* 0x000000ffff267224 */ /* 0x000fce00078e000d */
.L_x_20:
[----:B------:R-:W-:Y:S05]  /*1150*/  BSYNC.RECONVERGENT B2 ;  /* 0x0000000000027941 */ /* 0x000fea0003800200 */
.L_x_19:
[----:B------:R-:W0:Y:S01]  /*1160*/  F2I.F64.TRUNC R38, R38 ;  /* 0x0000002600267311 */ /* 0x000e22000030d100 */
[----:B------:R-:W-:Y:S01]  /*1170*/  BSSY.RECONVERGENT B1, `(.L_x_21) ;  /* 0x0000007000017945 */ /* 0x000fe20003800200 */
[----:B0-----:R-:W-:-:S07]  /*1180*/  LEA R27, R38, R23, 0x3 ;  /* 0x00000017261b7211 */ /* 0x001fce00078e18ff */
.L_x_22:
[----:B------:R-:W0:Y:S02]  /*1190*/  LDS.64 R12, [R27] ;  /* 0x000000001b0c7984 */ /* 0x000e240000000a00 */
[----:B0-----:R-:W-:-:S05]  /*11a0*/  IADD3 R14, P0, PT, R12, 0x1, RZ ;  /* 0x000000010c0e7810 */ /* 0x001fca0007f1e0ff */
[----:B------:R-:W-:-:S07]  /*11b0*/  IMAD.X R15, RZ, RZ, R13, P0 ;  /* 0x000000ffff0f7224 */ /* 0x000fce00000e060d */
[----:B------:R-:W0:Y:S02]  /*11c0*/  ATOMS.CAST.SPIN.64 P0, [R27], R12, R14 ;  /* 0x0000000c1b00758d */ /* 0x000e24000180040e */
[----:B0-----:R-:W-:Y:S05]  /*11d0*/  @!P0 BRA `(.L_x_22) ;  /* 0xfffffffc00ec8947 */ /* 0x001fea000383ffff */
[----:B------:R-:W-:Y:S05]  /*11e0*/  BSYNC.RECONVERGENT B1 ;  /* 0x0000000000017941 */ /* 0x000fea0003800200 */
.L_x_21:
        /* <DEDUP_REMOVED lines=37> */
.L_x_24:
[----:B------:R-:W-:Y:S05]  /*1440*/  BSYNC.RECONVERGENT B2 ;  /* 0x0000000000027941 */ /* 0x000fea0003800200 */
.L_x_23:
        /* <DEDUP_REMOVED lines=22> */
.L_x_26:
[----:B------:R-:W-:Y:S05]  /*15b0*/  BSYNC.RECONVERGENT B2 ;  /* 0x0000000000027941 */ /* 0x000fea0003800200 */
.L_x_25:
[----:B------:R-:W0:Y:S01]  /*15c0*/  F2I.F64.TRUNC R38, R38 ;  /* 0x0000002600267311 */ /* 0x000e22000030d100 */
[----:B------:R-:W-:Y:S01]  /*15d0*/  BSSY.RECONVERGENT B1, `(.L_x_27) ;  /* 0x0000007000017945 */ /* 0x000fe20003800200 */
[----:B0-----:R-:W-:-:S07]  /*15e0*/  LEA R27, R38, R23, 0x3 ;  /* 0x00000017261b7211 */ /* 0x001fce00078e18ff */
.L_x_28:
[----:B------:R-:W0:Y:S02]  /*15f0*/  LDS.64 R12, [R27] ;  /* 0x000000001b0c7984 */ /* 0x000e240000000a00 */
[----:B0-----:R-:W-:-:S05]  /*1600*/  IADD3 R14, P0, PT, R12, 0x1, RZ ;  /* 0x000000010c0e7810 */ /* 0x001fca0007f1e0ff */
[----:B------:R-:W-:-:S07]  /*1610*/  IMAD.X R15, RZ, RZ, R13, P0 ;  /* 0x000000ffff0f7224 */ /* 0x000fce00000e060d */
[----:B------:R-:W0:Y:S02]  /*1620*/  ATOMS.CAST.SPIN.64 P0, [R27], R12, R14 ;  /* 0x0000000c1b00758d */ /* 0x000e24000180040e */
[----:B0-----:R-:W-:Y:S05]  /*1630*/  @!P0 BRA `(.L_x_28) ;  /* 0xfffffffc00ec8947 */ /* 0x001fea000383ffff */
[----:B------:R-:W-:Y:S05]  /*1640*/  BSYNC.RECONVERGENT B1 ;  /* 0x0000000000017941 */ /* 0x000fea0003800200 */
.L_x_27:
        /* <DEDUP_REMOVED lines=27> */
[----:B------:R-:W-:Y:S01]  /*1800*/  IMAD.MOV.U32 R13, RZ, RZ, R30 ;  /* 0x000000ffff0d7224 */ /* 0x000fe200078e001e */
[----:B------:R-:W-:Y:S01]  /*1810*/  MOV R31, R12 ;  /* 0x0000000c001f7202 */ /* 0x000fe20000000f00 */
[----:B------:R-:W-:Y:S01]  /*1820*/  IMAD.MOV.U32 R28, RZ, RZ, R29 ;  /* 0x000000ffff1c7224 */ /* 0x000fe200078e001d */
[----:B------:R-:W-:Y:S01]  /*1830*/  MOV R12, 0x1880 ;  /* 0x00001880000c7802 */ /* 0x000fe20000000f00 */
[----:B------:R-:W-:Y:S02]  /*1840*/  IMAD.MOV.U32 R29, RZ, RZ, R24 ;  /* 0x000000ffff1d7224 */ /* 0x000fe400078e0018 */
[----:B------:R-:W-:Y:S02]  /*1850*/  IMAD.MOV.U32 R30, RZ, RZ, R25 ;  /* 0x000000ffff1e7224 */ /* 0x000fe400078e0019 */
[----:B------:R-:W-:-:S07]  /*1860*/  IMAD.MOV.U32 R32, RZ, RZ, R33 ;  /* 0x000000ffff207224 */ /* 0x000fce00078e0021 */
[----:B------:R-:W-:Y:S05]  /*1870*/  CALL.REL.NOINC `($__internal_1_$__cuda_sm20_dsqrt_rn_f64_mediumpath_v1) ;  /* 0x000000d400c47944 */ /* 0x000fea0003c00000 */
[----:B------:R-:W-:Y:S02]  /*1880*/  IMAD.MOV.U32 R26, RZ, RZ, R14 ;  /* 0x000000ffff1a7224 */ /* 0x000fe400078e000e */
[----:B------:R-:W-:-:S07]  /*1890*/  IMAD.MOV.U32 R27, RZ, RZ, R13 ;  /* 0x000000ffff1b7224 */ /* 0x000fce00078e000d */
.L_x_30:
[----:B------:R-:W-:Y:S05]  /*18a0*/  BSYNC.RECONVERGENT B2 ;  /* 0x0000000000027941 */ /* 0x000fea0003800200 */
.L_x_29:
        /* <DEDUP_REMOVED lines=22> */
.L_x_32:
[----:B------:R-:W-:Y:S05]  /*1a10*/  BSYNC.RECONVERGENT B2 ;  /* 0x0000000000027941 */ /* 0x000fea0003800200 */
.L_x_31:
[----:B------:R-:W0:Y:S01]  /*1a20*/  F2I.F64.TRUNC R38, R38 ;  /* 0x0000002600267311 */ /* 0x000e22000030d100 */
[----:B------:R-:W-:Y:S01]  /*1a30*/  BSSY.RECONVERGENT B1, `(.L_x_33) ;  /* 0x0000007000017945 */ /* 0x000fe20003800200 */
[----:B0-----:R-:W-:-:S07]  /*1a40*/  LEA R23, R38, R23, 0x3 ;  /* 0x0000001726177211 */ /* 0x001fce00078e18ff */
.L_x_34:
[----:B------:R-:W0:Y:S02]  /*1a50*/  LDS.64 R12, [R23] ;  /* 0x00000000170c7984 */ /* 0x000e240000000a00 */
[----:B0-----:R-:W-:-:S05]  /*1a60*/  IADD3 R14, P0, PT, R12, 0x1, RZ ;  /* 0x000000010c0e7810 */ /* 0x001fca0007f1e0ff */
[----:B------:R-:W-:-:S07]  /*1a70*/  IMAD.X R15, RZ, RZ, R13, P0 ;  /* 0x000000ffff0f7224 */ /* 0x000fce00000e060d */
[----:B------:R-:W0:Y:S02]  /*1a80*/  ATOMS.CAST.SPIN.64 P0, [R23], R12, R14 ;  /* 0x0000000c1700758d */ /* 0x000e24000180040e */
[----:B0-----:R-:W-:Y:S05]  /*1a90*/  @!P0 BRA `(.L_x_34) ;  /* 0xfffffffc00ec8947 */ /* 0x001fea000383ffff */
[----:B------:R-:W-:Y:S05]  /*1aa0*/  BSYNC.RECONVERGENT B1 ;  /* 0x0000000000017941 */ /* 0x000fea0003800200 */
.L_x_33:
[----:B------:R-:W-:-:S04]  /*1ab0*/  VIADD R18, R18, 0x4 ;  /* 0x0000000412127836 */ /* 0x000fc80000000000 */
[----:B------:R-:W-:-:S05]  /*1ac0*/  IMAD.IADD R13, R22, 0x1, R18 ;  /* 0x00000001160d7824 */ /* 0x000fca00078e0212 */
[----:B------:R-:W-:-:S13]  /*1ad0*/  ISETP.NE.AND P0, PT, R13, R20, PT ;  /* 0x000000140d00720c */ /* 0x000fda0003f05270 */
[----:B------:R-:W-:Y:S05]  /*1ae0*/  @P0 BRA `(.L_x_35) ;  /* 0xffffffec00540947 */ /* 0x000fea000383ffff */
.L_x_10:
[----:B------:R-:W-:Y:S05]  /*1af0*/  BSYNC B0 ;  /* 0x0000000000007941 */ /* 0x000fea0003800000 */
.L_x_9:
[----:B------:R-:W-:-:S13]  /*1b00*/  ISETP.NE.AND P0, PT, R21, RZ, PT ;  /* 0x000000ff1500720c */ /* 0x000fda0003f05270 */
[----:B------:R-:W-:Y:S05]  /*1b10*/  @!P0 BRA `(.L_x_8) ;  /* 0x0000000c00d08947 */ /* 0x000fea0003800000 */
[----:B------:R-:W-:Y:S01]  /*1b20*/  ISETP.NE.AND P0, PT, R21, 0x1, PT ;  /* 0x000000011500780c */ /* 0x000fe20003f05270 */
[----:B------:R-:W-:-:S12]  /*1b30*/  BSSY.RECONVERGENT B0, `(.L_x_36) ;  /* 0x000009d000007945 */ /* 0x000fd80003800200 */
[----:B------:R-:W-:Y:S05]  /*1b40*/  @!P0 BRA `(.L_x_37) ;  /* 0x00000008006c8947 */ /* 0x000fea0003800000 */
        /* <DEDUP_REMOVED lines=23> */
[----:B------:R-:W-:-:S04]  /*1cc0*/  IADD3 R12, PT, PT, R15, -0x3500000, RZ ;  /* 0xfcb000000f0c7810 */ /* 0x000fc80007ffe0ff */
[----:B------:R-:W-:Y:S02]  /*1cd0*/  ISETP.GE.U32.AND P0, PT, R12, 0x7ca00000, PT ;  /* 0x7ca000000c00780c */ /* 0x000fe40003f06070 */
[----:B0-----:R-:W-:-:S08]  /*1ce0*/  DMUL R24, R12, R12 ;  /* 0x0000000c0c187228 */ /* 0x001fd00000000000 */
[----:B------:R-:W-:-:S08]  /*1cf0*/  DFMA R24, R14, -R24, 1 ;  /* 0x3ff000000e18742b */ /* 0x000fd00000000818 */
[----:B------:R-:W-:Y:S02]  /*1d00*/  DFMA R26, R24, R26, 0.5 ;  /* 0x3fe00000181a742b */ /* 0x000fe4000000001a */
[----:B------:R-:W-:-:S08]  /*1d10*/  DMUL R24, R12, R24 ;  /* 0x000000180c187228 */ /* 0x000fd00000000000 */
[----:B------:R-:W-:-:S08]  /*1d20*/  DFMA R30, R26, R24, R12 ;  /* 0x000000181a1e722b */ /* 0x000fd0000000000c */
[----:B------:R-:W-:Y:S02]  /*1d30*/  DMUL R24, R14, R30 ;  /* 0x0000001e0e187228 */ /* 0x000fe40000000000 */
[----:B------:R-:W-:Y:S01]  /*1d40*/  VIADD R33, R31, 0xfff00000 ;  /* 0xfff000001f217836 */ /* 0x000fe20000000000 */
[----:B------:R-:W-:-:S05]  /*1d50*/  MOV R32, R30 ;  /* 0x0000001e00207202 */ /* 0x000fca0000000f00 */
[----:B------:R-:W-:-:S08]  /*1d60*/  DFMA R28, R24, -R24, R14 ;  /* 0x80000018181c722b */ /* 0x000fd0000000000e */
[----:B------:R-:W-:Y:S01]  /*1d70*/  DFMA R26, R28, R32, R24 ;  /* 0x000000201c1a722b */ /* 0x000fe20000000018 */
[----:B------:R-:W-:Y:S10]  /*1d80*/  @!P0 BRA `(.L_x_39) ;  /* 0x00000000002c8947 */ /* 0x000ff40003800000 */
[----:B------:R-:W-:Y:S02]  /*1d90*/  IMAD.MOV.U32 R27, RZ, RZ, R28 ;  /* 0x000000ffff1b7224 */ /* 0x000fe400078e001c */
[----:B------:R-:W-:Y:S02]  /*1da0*/  IMAD.MOV.U32 R13, RZ, RZ, R30 ;  /* 0x000000ffff0d7224 */ /* 0x000fe400078e001e */
[----:B------:R-:W-:Y:S01]  /*1db0*/  IMAD.MOV.U32 R28, RZ, RZ, R29 ;  /* 0x000000ffff1c7224 */ /* 0x000fe200078e001d */
[----:B------:R-:W-:Y:S01]  /*1dc0*/  MOV R29, R24 ;  /* 0x00000018001d7202 */ /* 0x000fe20000000f00 */
[----:B------:R-:W-:Y:S01]  /*1dd0*/  IMAD.MOV.U32 R31, RZ, RZ, R12 ;  /* 0x000000ffff1f7224 */ /* 0x000fe200078e000c */
[----:B------:R-:W-:Y:S01]  /*1de0*/  MOV R12, 0x1e20 ;  /* 0x00001e20000c7802 */ /* 0x000fe20000000f00 */
[----:B------:R-:W-:Y:S02]  /*1df0*/  IMAD.MOV.U32 R30, RZ, RZ, R25 ;  /* 0x000000ffff1e7224 */ /* 0x000fe400078e0019 */
[----:B------:R-:W-:-:S07]  /*1e00*/  IMAD.MOV.U32 R32, RZ, RZ, R33 ;  /* 0x000000ffff207224 */ /* 0x000fce00078e0021 */
[----:B------:R-:W-:Y:S05]  /*1e10*/  CALL.REL.NOINC `($__internal_1_$__cuda_sm20_dsqrt_rn_f64_mediumpath_v1) ;  /* 0x000000d0005c7944 */ /* 0x000fea0003c00000 */
[----:B------:R-:W-:Y:S01]  /*1e20*/  MOV R26, R14 ;  /* 0x0000000e001a7202 */ /* 0x000fe20000000f00 */
[----:B------:R-:W-:-:S07]  /*1e30*/  IMAD.MOV.U32 R27, RZ, RZ, R13 ;  /* 0x000000ffff1b7224 */ /* 0x000fce00078e000d */
.L_x_39:
[----:B------:R-:W-:Y:S05]  /*1e40*/  BSYNC.RECONVERGENT B2 ;  /* 0x0000000000027941 */ /* 0x000fea0003800200 */
.L_x_38:
        /* <DEDUP_REMOVED lines=18> */
[----:B------:R-:W-:Y:S02]  /*1f70*/  MOV R13, R27 ;  /* 0x0000001b000d7202 */ /* 0x000fe40000000f00 */
[----:B------:R-:W-:-:S07]  /*1f80*/  MOV R12, 0x1fa0 ;  /* 0x00001fa0000c7802 */ /* 0x000fce0000000f00 */
[----:B------:R-:W-:Y:S05]  /*1f90*/  CALL.REL.NOINC `($__internal_0_$__cuda_sm20_div_rn_f64_full) ;  /* 0x000000c800687944 */ /* 0x000fea0003c00000 */
[----:B------:R-:W-:-:S07]  /*1fa0*/  IMAD.MOV.U32 R38, RZ, RZ, R13 ;  /* 0x000000ffff267224 */ /* 0x000fce00078e000d */
.L_x_41:
[----:B------:R-:W-:Y:S05]  /*1fb0*/  BSYNC.RECONVERGENT B2 ;  /* 0x0000000000027941 */ /* 0x000fea0003800200 */
.L_x_40:
[----:B------:R-:W0:Y:S01]  /*1fc0*/  S2R R13, SR_CgaCtaId ;  /* 0x00000000000d7919 */ /* 0x000e220000008800 */
[----:B------:R-:W1:Y:S01]  /*1fd0*/  F2I.F64.TRUNC R39, R38 ;  /* 0x0000002600277311 */ /* 0x000e62000030d100 */
[----:B------:R-:W-:Y:S01]  /*1fe0*/  MOV R12, 0x400 ;  /* 0x00000400000c7802 */ /* 0x000fe20000000f00 */
[----:B------:R-:W-:Y:S04]  /*1ff0*/  BSSY.RECONVERGENT B1, `(.L_x_42) ;  /* 0x0000009000017945 */ /* 0x000fe80003800200 */
[----:B------:R-:W-:-:S05]  /*2000*/  VIADD R12, R12, 0x3000 ;  /* 0x000030000c0c7836 */ /* 0x000fca0000000000 */
[----:B0-----:R-:W-:-:S05]  /*2010*/  LEA R20, R13, R12, 0x18 ;  /* 0x0000000c0d147211 */ /* 0x001fca00078ec0ff */
[----:B-1----:R-:W-:-:S07]  /*2020*/  IMAD R25, R39, 0x8, R20 ;  /* 0x0000000827197824 */ /* 0x002fce00078e0214 */
.L_x_43:
[----:B------:R-:W0:Y:S02]  /*2030*/  LDS.64 R12, [R25] ;  /* 0x00000000190c7984 */ /* 0x000e240000000a00 */
[----:B0-----:R-:W-:-:S04]  /*2040*/  IADD3 R14, P0, PT, R12, 0x1, RZ ;  /* 0x000000010c0e7810 */ /* 0x001fc80007f1e0ff */
[----:B------:R-:W-:-:S08]  /*2050*/  IADD3.X R15, PT, PT, RZ, R13, RZ, P0, !PT ;  /* 0x0000000dff0f7210 */ /* 0x000fd000007fe4ff */
[----:B------:R-:W0:Y:S02]  /*2060*/  ATOMS.CAST.SPIN.64 P0, [R25], R12, R14 ;  /* 0x0000000c1900758d */ /* 0x000e24000180040e */
[----:B0-----:R-:W-:Y:S05]  /*2070*/  @!P0 BRA `(.L_x_43) ;  /* 0xfffffffc00ec8947 */ /* 0x001fea000383ffff */
[----:B------:R-:W-:Y:S05]  /*2080*/  BSYNC.RECONVERGENT B1 ;  /* 0x0000000000017941 */ /* 0x000fea0003800200 */
.L_x_42:
[----:B------:R0:W1:Y:S01]  /*2090*/  LDS.64 R14, [R22+0x8] ;  /* 0x00000800160e7984 */ /* 0x0000620000000a00 */
[----:B------:R-:W-:Y:S03]  /*20a0*/  BSSY.RECONVERGENT B2, `(.L_x_44) ;  /* 0x0000024000027945 */ /* 0x000fe60003800200 */
[----:B------:R2:W3:Y:S04]  /*20b0*/  LDS.64 R12, [R23+0x8] ;  /* 0x00000800170c7984 */ /* 0x0004e80000000a00 */
[----:B------:R-:W4:Y:S01]  /*20c0*/  LDS.64 R24, [R21+0x8] ;  /* 0x0000080015187984 */ /* 0x000f220000000a00 */
[----:B0-----:R-:W-:Y:S02]  /*20d0*/  IMAD.MOV.U32 R22, RZ, RZ, 0x0 ;  /* 0x00000000ff167424 */ /* 0x001fe400078e00ff */
[----:B--2---:R-:W-:Y:S01]  /*20e0*/  IMAD.MOV.U32 R23, RZ, RZ, 0x3fd80000 ;  /* 0x3fd80000ff177424 */ /* 0x004fe200078e00ff */
[----:B-1----:R-:W-:-:S02]  /*20f0*/  DADD R14, R10, -R14 ;  /* 0x000000000a0e7229 */ /* 0x002fc4000000080e */
[----:B---3--:R-:W-:-:S06]  /*2100*/  DADD R12, R16, -R12 ;  /* 0x00000000100c7229 */ /* 0x008fcc000000080c */
[----:B------:R-:W-:Y:S02]  /*2110*/  DMUL R14, R14, R14 ;  /* 0x0000000e0e0e7228 */ /* 0x000fe40000000000 */
[----:B----4-:R-:W-:-:S06]  /*2120*/  DADD R24, R8, -R24 ;  /* 0x0000000008187229 */ /* 0x010fcc0000000818 */
        /* <DEDUP_REMOVED lines=20> */
[----:B------:R-:W-:Y:S01]  /*2270*/  IMAD.MOV.U32 R27, RZ, RZ, R24 ;  /* 0x000000ffff1b7224 */ /* 0x000fe200078e0018 */
[----:B------:R-:W-:Y:S01]  /*2280*/  MOV R12, 0x22c0 ;  /* 0x000022c0000c7802 */ /* 0x000fe20000000f00 */
[----:B------:R-:W-:Y:S02]  /*2290*/  IMAD.MOV.U32 R29, RZ, RZ, R22 ;  /* 0x000000ffff1d7224 */ /* 0x000fe400078e0016 */
[----:B------:R-:W-:-:S07]  /*22a0*/  IMAD.MOV.U32 R30, RZ, RZ, R23 ;  /* 0x000000ffff1e7224 */ /* 0x000fce00078e0017 */
[----:B------:R-:W-:Y:S05]  /*22b0*/  CALL.REL.NOINC `($__internal_1_$__cuda_sm20_dsqrt_rn_f64_mediumpath_v1) ;  /* 0x000000cc00347944 */ /* 0x000fea0003c00000 */
[----:B------:R-:W-:Y:S02]  /*22c0*/  IMAD.MOV.U32 R26, RZ, RZ, R14 ;  /* 0x000000ffff1a7224 */ /* 0x000fe400078e000e */
[----:B------:R-:W-:-:S07]  /*22d0*/  IMAD.MOV.U32 R27, RZ, RZ, R13 ;  /* 0x000000ffff1b7224 */ /* 0x000fce00078e000d */
.L_x_45:
[----:B------:R-:W-:Y:S05]  /*22e0*/  BSYNC.RECONVERGENT B2 ;  /* 0x0000000000027941 */ /* 0x000fea0003800200 */
.L_x_44:
        /* <DEDUP_REMOVED lines=22> */
.L_x_47:
[----:B------:R-:W-:Y:S05]  /*2450*/  BSYNC.RECONVERGENT B2 ;  /* 0x0000000000027941 */ /* 0x000fea0003800200 */
.L_x_46:
[----:B------:R-:W0:Y:S01]  /*2460*/  F2I.F64.TRUNC R39, R38 ;  /* 0x0000002600277311 */ /* 0x000e22000030d100 */
[----:B------:R-:W-:Y:S01]  /*2470*/  BSSY.RECONVERGENT B1, `(.L_x_48) ;  /* 0x0000007000017945 */ /* 0x000fe20003800200 */
[----:B0-----:R-:W-:-:S07]  /*2480*/  IMAD R21, R39, 0x8, R20 ;  /* 0x0000000827157824 */ /* 0x001fce00078e0214 */
.L_x_49:
[----:B------:R-:W0:Y:S02]  /*2490*/  LDS.64 R12, [R21] ;  /* 0x00000000150c7984 */ /* 0x000e240000000a00 */
[----:B0-----:R-:W-:-:S04]  /*24a0*/  IADD3 R14, P0, PT, R12, 0x1, RZ ;  /* 0x000000010c0e7810 */ /* 0x001fc80007f1e0ff */
[----:B------:R-:W-:-:S08]  /*24b0*/  IADD3.X R15, PT, PT, RZ, R13, RZ, P0, !PT ;  /* 0x0000000dff0f7210 */ /* 0x000fd000007fe4ff */
[----:B------:R-:W0:Y:S02]  /*24c0*/  ATOMS.CAST.SPIN.64 P0, [R21], R12, R14 ;  /* 0x0000000c1500758d */ /* 0x000e24000180040e */
[----:B0-----:R-:W-:Y:S05]  /*24d0*/  @!P0 BRA `(.L_x_49) ;  /* 0xfffffffc00ec8947 */ /* 0x001fea000383ffff */
[----:B------:R-:W-:Y:S05]  /*24e0*/  BSYNC.RECONVERGENT B1 ;  /* 0x0000000000017941 */ /* 0x000fea0003800200 */
.L_x_48:
[----:B------:R-:W-:-:S07]  /*24f0*/  VIADD R18, R18, 0x2 ;  /* 0x0000000212127836 */ /* 0x000fce0000000000 */
.L_x_37:
[----:B------:R-:W-:Y:S05]  /*2500*/  BSYNC.RECONVERGENT B0 ;  /* 0x0000000000007941 */ /* 0x000fea0003800200 */
.L_x_36:
[----:B------:R-:W-:-:S04]  /*2510*/  LOP3.LUT R19, R19, 0x1, RZ, 0xc0, !PT ;  /* 0x0000000113137812 */ /* 0x000fc800078ec0ff */
[----:B------:R-:W-:-:S13]  /*2520*/  ISETP.NE.U32.AND P0, PT, R19, 0x1, PT ;  /* 0x000000011300780c */ /* 0x000fda0003f05070 */
[----:B------:R-:W-:Y:S05]  /*2530*/  @P0 BRA `(.L_x_8) ;  /* 0x0000000400480947 */ /* 0x000fea0003800000 */
[----:B------:R-:W0:Y:S01]  /*2540*/  S2UR UR5, SR_CgaCtaId ;  /* 0x00000000000579c3 */ /* 0x000e220000008800 */
[----:B------:R-:W-:Y:S01]  /*2550*/  UMOV UR4, 0x400 ;  /* 0x0000040000047882 */ /* 0x000fe20000000000 */
[----:B------:R-:W-:Y:S01]  /*2560*/  BSSY.RECONVERGENT B0, `(.L_x_50) ;  /* 0x000002e000007945 */ /* 0x000fe20003800200 */
[----:B------:R-:W-:-:S04]  /*2570*/  UIADD3 UR6, UPT, UPT, UR4, 0x800, URZ ;  /* 0x0000080004067890 */ /* 0x000fc8000fffe0ff */
        /* <DEDUP_REMOVED lines=14> */
[----:B------:R-:W-:Y:S01]  /*2660*/  DFMA R14, R12, R12, R14 ;  /* 0x0000000c0c0e722b */ /* 0x000fe2000000000e */
[----:B------:R-:W-:Y:S01]  /*2670*/  IMAD.MOV.U32 R12, RZ, RZ, 0x0 ;  /* 0x00000000ff0c7424 */ /* 0x000fe200078e00ff */
[----:B------:R-:W-:-:S06]  /*2680*/  MOV R13, 0x3fd80000 ;  /* 0x3fd80000000d7802 */ /* 0x000fcc0000000f00 */
        /* <DEDUP_REMOVED lines=22> */
[----:B------:R-:W-:Y:S02]  /*27f0*/  IMAD.MOV.U32 R30, RZ, RZ, R17 ;  /* 0x000000ffff1e7224 */ /* 0x000fe400078e0011 */
[----:B------:R-:W-:-:S02]  /*2800*/  IMAD.MOV.U32 R31, RZ, RZ, R8 ;  /* 0x000000ffff1f7224 */ /* 0x000fc400078e0008 */
[----:B------:R-:W-:-:S07]  /*2810*/  IMAD.MOV.U32 R32, RZ, RZ, R33 ;  /* 0x000000ffff207224 */ /* 0x000fce00078e0021 */
[----:B------:R-:W-:Y:S05]  /*2820*/  CALL.REL.NOINC `($__internal_1_$__cuda_sm20_dsqrt_rn_f64_mediumpath_v1) ;  /* 0x000000c400d87944 */ /* 0x000fea0003c00000 */
[----:B------:R-:W-:-:S07]  /*2830*/  MOV R15, R13 ;  /* 0x0000000d000f7202 */ /* 0x000fce0000000f00 */
.L_x_51:
[----:B------:R-:W-:Y:S05]  /*2840*/  BSYNC.RECONVERGENT B0 ;  /* 0x0000000000007941 */ /* 0x000fea0003800200 */
.L_x_50:
        /* <DEDUP_REMOVED lines=18> */
[----:B------:R-:W-:-:S07]  /*2970*/  MOV R12, 0x2990 ;  /* 0x00002990000c7802 */ /* 0x000fce0000000f00 */
[----:B------:R-:W-:Y:S05]  /*2980*/  CALL.REL.NOINC `($__internal_0_$__cuda_sm20_div_rn_f64_full) ;  /* 0x000000bc00ec7944 */ /* 0x000fea0003c00000 */
[----:B------:R-:W-:-:S07]  /*2990*/  IMAD.MOV.U32 R38, RZ, RZ, R13 ;  /* 0x000000ffff267224 */ /* 0x000fce00078e000d */
.L_x_53:
[----:B------:R-:W-:Y:S05]  /*29a0*/  BSYNC.RECONVERGENT B0 ;  /* 0x0000000000007941 */ /* 0x000fea0003800200 */
.L_x_52:
[----:B------:R-:W0:Y:S01]  /*29b0*/  S2UR UR5, SR_CgaCtaId ;  /* 0x00000000000579c3 */ /* 0x000e220000008800 */
[----:B------:R-:W1:Y:S01]  /*29c0*/  F2I.F64.TRUNC R38, R38 ;  /* 0x0000002600267311 */ /* 0x000e62000030d100 */
[----:B------:R-:W-:Y:S02]  /*29d0*/  UMOV UR4, 0x400 ;  /* 0x0000040000047882 */ /* 0x000fe40000000000 */
[----:B------:R-:W-:-:S04]  /*29e0*/  UIADD3 UR4, UPT, UPT, UR4, 0x3000, URZ ;  /* 0x0000300004047890 */ /* 0x000fc8000fffe0ff */
[----:B0-----:R-:W-:-:S06]  /*29f0*/  ULEA UR4, UR5, UR4, 0x18 ;  /* 0x0000000405047291 */ /* 0x001fcc000f8ec0ff */
[----:B-1----:R-:W-:-:S07]  /*2a00*/  LEA R13, R38, UR4, 0x3 ;  /* 0x00000004260d7c11 */ /* 0x002fce000f8e18ff */
.L_x_54:
[----:B------:R-:W0:Y:S02]  /*2a10*/  LDS.64 R8, [R13] ;  /* 0x000000000d087984 */ /* 0x000e240000000a00 */
[----:B0-----:R-:W-:-:S04]  /*2a20*/  IADD3 R10, P0, PT, R8, 0x1, RZ ;  /* 0x00000001080a7810 */ /* 0x001fc80007f1e0ff */
[----:B------:R-:W-:-:S08]  /*2a30*/  IADD3.X R11, PT, PT, RZ, R9, RZ, P0, !PT ;  /* 0x00000009ff0b7210 */ /* 0x000fd000007fe4ff */
[----:B------:R-:W0:Y:S02]  /*2a40*/  ATOMS.CAST.SPIN.64 P0, [R13], R8, R10 ;  /* 0x000000080d00758d */ /* 0x000e24000180040a */
[----:B0-----:R-:W-:Y:S05]  /*2a50*/  @!P0 BRA `(.L_x_54) ;  /* 0xfffffffc00ec8947 */ /* 0x001fea000383ffff */
.L_x_8:
[----:B------:R-:W-:Y:S05]  /*2a60*/  WARPSYNC.ALL ;  /* 0x0000000000007948 */ /* 0x000fea0003800000 */
[----:B------:R-:W-:Y:S06]  /*2a70*/  BAR.SYNC.DEFER_BLOCKING 0x0 ;  /* 0x0000000000007b1d */ /* 0x000fec0000010000 */
[----:B------:R-:W-:Y:S05]  /*2a80*/  BRA `(.L_x_55) ;  /* 0x0000002000d87947 */ /* 0x000fea0003800000 */
.L_x_7:
[----:B------:R-:W-:-:S05]  /*2a90*/  VIADD R18, R0, 0x1 ;  /* 0x0000000100127836 */ /* 0x000fca0000000000 */
[----:B------:R-:W-:-:S04]  /*2aa0*/  ISETP.GE.AND P0, PT, R18, R7, PT ;  /* 0x000000071200720c */ /* 0x000fc80003f06270 */
[----:B------:R-:W-:-:S13]  /*2ab0*/  ISETP.GE.OR.EX P0, PT, RZ, UR17, P0, P1 ;  /* 0x00000011ff007c0c */ /* 0x000fda0008706710 */
[----:B------:R-:W-:Y:S05]  /*2ac0*/  @P0 BRA `(.L_x_56) ;  /* 0x0000002000c00947 */ /* 0x000fea0003800000 */
[----:B------:R0:W1:Y:S01]  /*2ad0*/  LDS.64 R16, [R3] ;  /* 0x0000000003107984 */ /* 0x0000620000000a00 */
[----:B--2---:R-:W-:Y:S01]  /*2ae0*/  IMAD.U32 R13, RZ, RZ, UR16 ;  /* 0x00000010ff0d7e24 */ /* 0x004fe2000f8e00ff */
[----:B------:R-:W-:Y:S01]  /*2af0*/  LOP3.LUT R19, RZ, UR14, RZ, 0x33, !PT ;  /* 0x0000000eff137c12 */ /* 0x000fe2000f8e33ff */
[----:B------:R-:W-:Y:S01]  /*2b00*/  BSSY B0, `(.L_x_57) ;  /* 0x0000136000007945 */ /* 0x000fe20003800000 */
[----:B------:R0:W2:Y:S02]  /*2b10*/  LDS.64 R10, [R4] ;  /* 0x00000000040a7984 */ /* 0x0000a40000000a00 */
[----:B------:R-:W-:Y:S02]  /*2b20*/  IADD3 R12, PT, PT, R13, -UR14, -R0 ;  /* 0x8000000e0d0c7c10 */ /* 0x000fe4000fffe800 */
[----:B------:R0:W3:Y:S01]  /*2b30*/  LDS.64 R8, [R5] ;  /* 0x0000000005087984 */ /* 0x0000e20000000a00 */
[----:B------:R-:W-:Y:S02]  /*2b40*/  IADD3 R19, PT, PT, -R0, UR16, R19 ;  /* 0x0000001000137c10 */ /* 0x000fe4000fffe113 */
[----:B------:R-:W-:-:S02]  /*2b50*/  VIADD R12, R12, 0xfffffffe ;  /* 0xfffffffe0c0c7836 */ /* 0x000fc40000000000 */
[----:B------:R-:W-:-:S03]  /*2b60*/  LOP3.LUT R20, R19, 0x3, RZ, 0xc0, !PT ;  /* 0x0000000313147812 */ /* 0x000fc600078ec0ff */
[----:B------:R-:W-:-:S13]  /*2b70*/  ISETP.GE.U32.AND P0, PT, R12, 0x3, PT ;  /* 0x000000030c00780c */ /* 0x000fda0003f06070 */
[----:B0-----:R-:W-:Y:S05]  /*2b80*/  @!P0 BRA `(.L_x_58) ;  /* 0x0000001000b48947 */ /* 0x001fea0003800000 */
[----:B------:R-:W-:Y:S02]  /*2b90*/  LOP3.LUT R21, R19, 0xfffffffc, RZ, 0xc0, !PT ;  /* 0xfffffffc13157812 */ /* 0x000fe400078ec0ff */
[----:B------:R-:W-:-:S07]  /*2ba0*/  MOV R22, RZ ;  /* 0x000000ff00167202 */ /* 0x000fce0000000f00 */
.L_x_83:
[----:B------:R-:W-:Y:S05]  /*2bb0*/  YIELD ;  /* 0x0000000000007946 */ /* 0x000fea0003800000 */
[----:B------:R-:W0:Y:S01]  /*2bc0*/  S2UR UR5, SR_CgaCtaId ;  /* 0x00000000000579c3 */ /* 0x000e220000008800 */
[----:B------:R-:W-:Y:S01]  /*2bd0*/  UMOV UR4, 0x400 ;  /* 0x0000040000047882 */ /* 0x000fe20000000000 */
[----:B------:R-:W-:Y:S01]  /*2be0*/  IMAD.MOV.U32 R36, RZ, RZ, 0x0 ;  /* 0x00000000ff247424 */ /* 0x000fe200078e00ff */
[----:B------:R-:W-:Y:S01]  /*2bf0*/  UIADD3 UR6, UPT, UPT, UR4, 0x800, URZ ;  /* 0x0000080004067890 */ /* 0x000fe2000fffe0ff */
[----:B------:R-:W-:Y:S01]  /*2c00*/  IMAD.MOV.U32 R37, RZ, RZ, 0x3fd80000 ;  /* 0x3fd80000ff257424 */ /* 0x000fe200078e00ff */
[----:B------:R-:W-:Y:S01]  /*2c10*/  IADD3 R22, PT, PT, R22, 0x4, RZ ;  /* 0x0000000416167810 */ /* 0x000fe20007ffe0ff */
[----:B------:R-:W-:Y:S03]  /*2c20*/  BSSY.RECONVERGENT B2, `(.L_x_59) ;  /* 0x000002b000027945 */ /* 0x000fe60003800200 */
[----:B------:R-:W-:Y:S01]  /*2c30*/  ISETP.NE.AND P0, PT, R22, R21, PT ;  /* 0x000000151600720c */ /* 0x000fe20003f05270 */
        /* <DEDUP_REMOVED lines=41> */
.L_x_60:
[----:B------:R-:W-:Y:S05]  /*2ed0*/  BSYNC.RECONVERGENT B2 ;  /* 0x0000000000027941 */ /* 0x000fea0003800200 */
.L_x_59:
        /* <DEDUP_REMOVED lines=22> */
.L_x_62:
[----:B------:R-:W-:Y:S05]  /*3040*/  BSYNC.RECONVERGENT B2 ;  /* 0x0000000000027941 */ /* 0x000fea0003800200 */
.L_x_61:
[----:B------:R-:W0:Y:S01]  /*3050*/  S2R R23, SR_CgaCtaId ;  /* 0x0000000000177919 */ /* 0x000e220000008800 */
[----:B------:R-:W1:Y:S01]  /*3060*/  F2I.F64.TRUNC R38, R38 ;  /* 0x0000002600267311 */ /* 0x000e62000030d100 */
[----:B------:R-:W-:Y:S01]  /*3070*/  MOV R12, 0x400 ;  /* 0x00000400000c7802 */ /* 0x000fe20000000f00 */
[----:B------:R-:W-:Y:S03]  /*3080*/  BSSY.RECONVERGENT B1, `(.L_x_63) ;  /* 0x0000009000017945 */ /* 0x000fe60003800200 */
[----:B------:R-:W-:-:S04]  /*3090*/  IADD3 R12, PT, PT, R12, 0x3000, RZ ;  /* 0x000030000c0c7810 */ /* 0x000fc80007ffe0ff */
[----:B0-----:R-:W-:-:S05]  /*30a0*/  LEA R23, R23, R12, 0x18 ;  /* 0x0000000c17177211 */ /* 0x001fca00078ec0ff */
[----:B-1----:R-:W-:-:S07]  /*30b0*/  IMAD R27, R38, 0x8, R23 ;  /* 0x00000008261b7824 */ /* 0x002fce00078e0217 */
.L_x_64:
[----:B------:R-:W0:Y:S02]  /*30c0*/  LDS.64 R12, [R27] ;  /* 0x000000001b0c7984 */ /* 0x000e240000000a00 */
[----:B0-----:R-:W-:-:S05]  /*30d0*/  IADD3 R14, P1, PT, R12, 0x1, RZ ;  /* 0x000000010c0e7810 */ /* 0x001fca0007f3e0ff */
[----:B------:R-:W-:-:S07]  /*30e0*/  IMAD.X R15, RZ, RZ, R13, P1 ;  /* 0x000000ffff0f7224 */ /* 0x000fce00008e060d */
[----:B------:R-:W0:Y:S02]  /*30f0*/  ATOMS.CAST.SPIN.64 P1, [R27], R12, R14 ;  /* 0x0000000c1b00758d */ /* 0x000e24000182040e */
[----:B0-----:R-:W-:Y:S05]  /*3100*/  @!P1 BRA `(.L_x_64) ;  /* 0xfffffffc00ec9947 */ /* 0x001fea000383ffff */
[----:B------:R-:W-:Y:S05]  /*3110*/  BSYNC.RECONVERGENT B1 ;  /* 0x0000000000017941 */ /* 0x000fea0003800200 */
.L_x_63:
        /* <DEDUP_REMOVED lines=10> */
[----:B------:R-:W-:Y:S01]  /*31c0*/  MOV R28, 0x0 ;  /* 0x00000000001c7802 */ /* 0x000fe20000000f00 */
[----:B------:R-:W-:-:S04]  /*31d0*/  IMAD.MOV.U32 R29, RZ, RZ, 0x3fd80000 ;  /* 0x3fd80000ff1d7424 */ /* 0x000fc800078e00ff */
        /* <DEDUP_REMOVED lines=16> */
[----:B------:R-:W-:Y:S02]  /*32e0*/  IMAD.MOV.U32 R28, RZ, RZ, R29 ;  /* 0x000000ffff1c7224 */ /* 0x000fe400078e001d */
[----:B------:R-:W-:Y:S01]  /*32f0*/  IMAD.MOV.U32 R29, RZ, RZ, R30 ;  /* 0x000000ffff1d7224 */ /* 0x000fe200078e001e */
[----:B------:R-:W-:Y:S01]  /*3300*/  MOV R30, R31 ;  /* 0x0000001f001e7202 */ /* 0x000fe20000000f00 */
[----:B------:R-:W-:Y:S01]  /*3310*/  IMAD.MOV.U32 R31, RZ, RZ, R12 ;  /* 0x000000ffff1f7224 */ /* 0x000fe200078e000c */
[----:B------:R-:W-:Y:S01]  /*3320*/  MOV R12, 0x3350 ;  /* 0x00003350000c7802 */ /* 0x000fe20000000f00 */
[----:B------:R-:W-:-:S07]  /*3330*/  IMAD.MOV.U32 R32, RZ, RZ, R33 ;  /* 0x000000ffff207224 */ /* 0x000fce00078e0021 */
[----:B------:R-:W-:Y:S05]  /*3340*/  CALL.REL.NOINC `($__internal_1_$__cuda_sm20_dsqrt_rn_f64_mediumpath_v1) ;  /* 0x000000bc00107944 */ /* 0x000fea0003c00000 */
[----:B------:R-:W-:Y:S01]  /*3350*/  IMAD.MOV.U32 R34, RZ, RZ, R14 ;  /* 0x000000ffff227224 */ /* 0x000fe200078e000e */
[----:B------:R-:W-:-:S07]  /*3360*/  MOV R35, R13 ;  /* 0x0000000d00237202 */ /* 0x000fce0000000f00 */
.L_x_66:
[----:B------:R-:W-:Y:S05]  /*3370*/  BSYNC.RECONVERGENT B2 ;  /* 0x0000000000027941 */ /* 0x000fea0003800200 */
.L_x_65:
        /* <DEDUP_REMOVED lines=21> */
[----:B------:R-:W-:-:S07]  /*34d0*/  MOV R38, R13 ;  /* 0x0000000d00267202 */ /* 0x000fce0000000f00 */
.L_x_68:
[----:B------:R-:W-:Y:S05]  /*34e0*/  BSYNC.RECONVERGENT B2 ;  /* 0x0000000000027941 */ /* 0x000fea0003800200 */
.L_x_67:
[----:B------:R-:W0:Y:S01]  /*34f0*/  F2I.F64.TRUNC R38, R38 ;  /* 0x0000002600267311 */ /* 0x000e22000030d100 */
[----:B------:R-:W-:Y:S01]  /*3500*/  BSSY.RECONVERGENT B1, `(.L_x_69) ;  /* 0x0000007000017945 */ /* 0x000fe20003800200 */
[----:B0-----:R-:W-:-:S07]  /*3510*/  IMAD R27, R38, 0x8, R23 ;  /* 0x00000008261b7824 */ /* 0x001fce00078e0217 */
.L_x_70:
[----:B------:R-:W0:Y:S02]  /*3520*/  LDS.64 R12, [R27] ;  /* 0x000000001b0c7984 */ /* 0x000e240000000a00 */
[----:B0-----:R-:W-:-:S05]  /*3530*/  IADD3 R14, P1, PT, R12, 0x1, RZ ;  /* 0x000000010c0e7810 */ /* 0x001fca0007f3e0ff */
[----:B------:R-:W-:-:S07]  /*3540*/  IMAD.X R15, RZ, RZ, R13, P1 ;  /* 0x000000ffff0f7224 */ /* 0x000fce00008e060d */
[----:B------:R-:W0:Y:S02]  /*3550*/  ATOMS.CAST.SPIN.64 P1, [R27], R12, R14 ;  /* 0x0000000c1b00758d */ /* 0x000e24000182040e */
[----:B0-----:R-:W-:Y:S05]  /*3560*/  @!P1 BRA `(.L_x_70) ;  /* 0xfffffffc00ec9947 */ /* 0x001fea000383ffff */
[----:B------:R-:W-:Y:S05]  /*3570*/  BSYNC.RECONVERGENT B1 ;  /* 0x0000000000017941 */ /* 0x000fea0003800200 */
.L_x_69:
        /* <DEDUP_REMOVED lines=37> */
.L_x_72:
[----:B------:R-:W-:Y:S05]  /*37d0*/  BSYNC.RECONVERGENT B2 ;  /* 0x0000000000027941 */ /* 0x000fea0003800200 */
.L_x_71:
        /* <DEDUP_REMOVED lines=22> */
.L_x_74:
[----:B------:R-:W-:Y:S05]  /*3940*/  BSYNC.RECONVERGENT B2 ;  /* 0x0000000000027941 */ /* 0x000fea0003800200 */
.L_x_73:
[----:B------:R-:W0:Y:S01]  /*3950*/  F2I.F64.TRUNC R38, R38 ;  /* 0x0000002600267311 */ /* 0x000e22000030d100 */
[----:B------:R-:W-:Y:S01]  /*3960*/  BSSY.RECONVERGENT B1, `(.L_x_75) ;  /* 0x0000007000017945 */ /* 0x000fe20003800200 */
[----:B0-----:R-:W-:-:S07]  /*3970*/  IMAD R27, R38, 0x8, R23 ;  /* 0x00000008261b7824 */ /* 0x001fce00078e0217 */
.L_x_76:
[----:B------:R-:W0:Y:S02]  /*3980*/  LDS.64 R12, [R27] ;  /* 0x000000001b0c7984 */ /* 0x000e240000000a00 */
[----:B0-----:R-:W-:-:S05]  /*3990*/  IADD3 R14, P1, PT, R12, 0x1, RZ ;  /* 0x000000010c0e7810 */ /* 0x001fca0007f3e0ff */
[----:B------:R-:W-:-:S07]  /*39a0*/  IMAD.X R15, RZ, RZ, R13, P1 ;  /* 0x000000ffff0f7224 */ /* 0x000fce00008e060d */
[----:B------:R-:W0:Y:S02]  /*39b0*/  ATOMS.CAST.SPIN.64 P1, [R27], R12, R14 ;  /* 0x0000000c1b00758d */ /* 0x000e24000182040e */
[----:B0-----:R-:W-:Y:S05]  /*39c0*/  @!P1 BRA `(.L_x_76) ;  /* 0xfffffffc00ec9947 */ /* 0x001fea000383ffff */
[----:B------:R-:W-:Y:S05]  /*39d0*/  BSYNC.RECONVERGENT B1 ;  /* 0x0000000000017941 */ /* 0x000fea0003800200 */
.L_x_75:
        /* <DEDUP_REMOVED lines=35> */
[----:B------:R-:W-:Y:S01]  /*3c10*/  IMAD.MOV.U32 R26, RZ, RZ, R14 ;  /* 0x000000ffff1a7224 */ /* 0x000fe200078e000e */
[----:B------:R-:W-:-:S07]  /*3c20*/  MOV R27, R13 ;  /* 0x0000000d001b7202 */ /* 0x000fce0000000f00 */
.L_x_78:
[----:B------:R-:W-:Y:S05]  /*3c30*/  BSYNC.RECONVERGENT B2 ;  /* 0x0000000000027941 */ /* 0x000fea0003800200 */
.L_x_77:
        /* <DEDUP_REMOVED lines=22> */
.L_x_80:
[----:B------:R-:W-:Y:S05]  /*3da0*/  BSYNC.RECONVERGENT B2 ;  /* 0x0000000000027941 */ /* 0x000fea0003800200 */
.L_x_79:
[----:B------:R-:W0:Y:S01]  /*3db0*/  F2I.F64.TRUNC R38, R38 ;  /* 0x0000002600267311 */ /* 0x000e22000030d100 */
[----:B------:R-:W-:Y:S01]  /*3dc0*/  BSSY.RECONVERGENT B1, `(.L_x_81) ;  /* 0x0000007000017945 */ /* 0x000fe20003800200 */
[----:B0-----:R-:W-:-:S07]  /*3dd0*/  IMAD R23, R38, 0x8, R23 ;  /* 0x0000000826177824 */ /* 0x001fce00078e0217 */
.L_x_82:
[----:B------:R-:W0:Y:S02]  /*3de0*/  LDS.64 R12, [R23] ;  /* 0x00000000170c7984 */ /* 0x000e240000000a00 */
[----:B0-----:R-:W-:-:S05]  /*3df0*/  IADD3 R14, P1, PT, R12, 0x1, RZ ;  /* 0x000000010c0e7810 */ /* 0x001fca0007f3e0ff */
[----:B------:R-:W-:-:S07]  /*3e00*/  IMAD.X R15, RZ, RZ, R13, P1 ;  /* 0x000000ffff0f7224 */ /* 0x000fce00008e060d */
[----:B------:R-:W0:Y:S02]  /*3e10*/  ATOMS.CAST.SPIN.64 P1, [R23], R12, R14 ;  /* 0x0000000c1700758d */ /* 0x000e24000182040e */
[----:B0-----:R-:W-:Y:S05]  /*3e20*/  @!P1 BRA `(.L_x_82) ;  /* 0xfffffffc00ec9947 */ /* 0x001fea000383ffff */
[----:B------:R-:W-:Y:S05]  /*3e30*/  BSYNC.RECONVERGENT B1 ;  /* 0x0000000000017941 */ /* 0x000fea0003800200 */
.L_x_81:
[----:B------:R-:W-:Y:S01]  /*3e40*/  VIADD R18, R18, 0x4 ;  /* 0x0000000412127836 */ /* 0x000fe20000000000 */
[----:B------:R-:W-:Y:S06]  /*3e50*/  @P0 BRA `(.L_x_83) ;  /* 0xffffffec00540947 */ /* 0x000fec000383ffff */
.L_x_58:
[----:B------:R-:W-:Y:S05]  /*3e60*/  BSYNC B0 ;  /* 0x0000000000007941 */ /* 0x000fea0003800000 */
.L_x_57:
        /* <DEDUP_REMOVED lines=52> */
.L_x_87:
[----:B------:R-:W-:Y:S05]  /*41b0*/  BSYNC.RECONVERGENT B2 ;  /* 0x0000000000027941 */ /* 0x000fea0003800200 */
.L_x_86:
        /* <DEDUP_REMOVED lines=22> */
.L_x_89:
[----:B------:R-:W-:Y:S05]  /*4320*/  BSYNC.RECONVERGENT B2 ;  /* 0x0000000000027941 */ /* 0x000fea0003800200 */
.L_x_88:
[----:B------:R-:W0:Y:S01]  /*4330*/  S2R R13, SR_CgaCtaId ;  /* 0x00000000000d7919 */ /* 0x000e220000008800 */
[----:B------:R-:W1:Y:S01]  /*4340*/  F2I.F64.TRUNC R39, R38 ;  /* 0x0000002600277311 */ /* 0x000e62000030d100 */
[----:B------:R-:W-:Y:S01]  /*4350*/  MOV R12, 0x400 ;  /* 0x00000400000c7802 */ /* 0x000fe20000000f00 */
[----:B------:R-:W-:Y:S04]  /*4360*/  BSSY.RECONVERGENT B1, `(.L_x_90) ;  /* 0x0000009000017945 */ /* 0x000fe80003800200 */
[----:B------:R-:W-:-:S05]  /*4370*/  VIADD R12, R12, 0x3000 ;  /* 0x000030000c0c7836 */ /* 0x000fca0000000000 */
[----:B0-----:R-:W-:-:S05]  /*4380*/  LEA R20, R13, R12, 0x18 ;  /* 0x0000000c0d147211 */ /* 0x001fca00078ec0ff */
[----:B-1----:R-:W-:-:S07]  /*4390*/  IMAD R25, R39, 0x8, R20 ;  /* 0x0000000827197824 */ /* 0x002fce00078e0214 */
.L_x_91:
[----:B------:R-:W0:Y:S02]  /*43a0*/  LDS.64 R12, [R25] ;  /* 0x00000000190c7984 */ /* 0x000e240000000a00 */
[----:B0-----:R-:W-:-:S04]  /*43b0*/  IADD3 R14, P0, PT, R12, 0x1, RZ ;  /* 0x000000010c0e7810 */ /* 0x001fc80007f1e0ff */
[----:B------:R-:W-:-:S08]  /*43c0*/  IADD3.X R15, PT, PT, RZ, R13, RZ, P0, !PT ;  /* 0x0000000dff0f7210 */ /* 0x000fd000007fe4ff */
[----:B------:R-:W0:Y:S02]  /*43d0*/  ATOMS.CAST.SPIN.64 P0, [R25], R12, R14 ;  /* 0x0000000c1900758d */ /* 0x000e24000180040e */
[----:B0-----:R-:W-:Y:S05]  /*43e0*/  @!P0 BRA `(.L_x_91) ;  /* 0xfffffffc00ec8947 */ /* 0x001fea000383ffff */
[----:B------:R-:W-:Y:S05]  /*43f0*/  BSYNC.RECONVERGENT B1 ;  /* 0x0000000000017941 */ /* 0x000fea0003800200 */
.L_x_90:
        /* <DEDUP_REMOVED lines=37> */
.L_x_93:
[----:B------:R-:W-:Y:S05]  /*4650*/  BSYNC.RECONVERGENT B2 ;  /* 0x0000000000027941 */ /* 0x000fea0003800200 */
.L_x_92:
        /* <DEDUP_REMOVED lines=22> */
.L_x_95:
[----:B------:R-:W-:Y:S05]  /*47c0*/  BSYNC.RECONVERGENT B2 ;  /* 0x0000000000027941 */ /* 0x000fea0003800200 */
.L_x_94:
[----:B------:R-:W0:Y:S01]  /*47d0*/  F2I.F64.TRUNC R39, R38 ;  /* 0x0000002600277311 */ /* 0x000e22000030d100 */
[----:B------:R-:W-:Y:S01]  /*47e0*/  BSSY.RECONVERGENT B1, `(.L_x_96) ;  /* 0x0000007000017945 */ /* 0x000fe20003800200 */
[----:B0-----:R-:W-:-:S07]  /*47f0*/  IMAD R21, R39, 0x8, R20 ;  /* 0x0000000827157824 */ /* 0x001fce00078e0214 */
.L_x_97:
[----:B------:R-:W0:Y:S02]  /*4800*/  LDS.64 R12, [R21] ;  /* 0x00000000150c7984 */ /* 0x000e240000000a00 */
[----:B0-----:R-:W-:-:S04]  /*4810*/  IADD3 R14, P0, PT, R12, 0x1, RZ ;  /* 0x000000010c0e7810 */ /* 0x001fc80007f1e0ff */
[----:B------:R-:W-:-:S08]  /*4820*/  IADD3.X R15, PT, PT, RZ, R13, RZ, P0, !PT ;  /* 0x0000000dff0f7210 */ /* 0x000fd000007fe4ff */
[----:B------:R-:W0:Y:S02]  /*4830*/  ATOMS.CAST.SPIN.64 P0, [R21], R12, R14 ;  /* 0x0000000c1500758d */ /* 0x000e24000180040e */
[----:B0-----:R-:W-:Y:S05]  /*4840*/  @!P0 BRA `(.L_x_97) ;  /* 0xfffffffc00ec8947 */ /* 0x001fea000383ffff */
[----:B------:R-:W-:Y:S05]  /*4850*/  BSYNC.RECONVERGENT B1 ;  /* 0x0000000000017941 */ /* 0x000fea0003800200 */
.L_x_96:
[----:B------:R-:W-:-:S07]  /*4860*/  VIADD R18, R18, 0x2 ;  /* 0x0000000212127836 */ /* 0x000fce0000000000 */
.L_x_85:
[----:B------:R-:W-:Y:S05]  /*4870*/  BSYNC.RECONVERGENT B0 ;  /* 0x0000000000007941 */ /* 0x000fea0003800200 */
.L_x_84:
        /* <DEDUP_REMOVED lines=51> */
.L_x_99:
[----:B------:R-:W-:Y:S05]  /*4bb0*/  BSYNC.RECONVERGENT B0 ;  /* 0x0000000000007941 */ /* 0x000fea0003800200 */
.L_x_98:
        /* <DEDUP_REMOVED lines=21> */
.L_x_101:
[----:B------:R-:W-:Y:S05]  /*4d10*/  BSYNC.RECONVERGENT B0 ;  /* 0x0000000000007941 */ /* 0x000fea0003800200 */
.L_x_100:
[----:B------:R-:W0:Y:S01]  /*4d20*/  S2UR UR5, SR_CgaCtaId ;  /* 0x00000000000579c3 */ /* 0x000e220000008800 */
[----:B------:R-:W1:Y:S01]  /*4d30*/  F2I.F64.TRUNC R38, R38 ;  /* 0x0000002600267311 */ /* 0x000e62000030d100 */
[----:B------:R-:W-:Y:S02]  /*4d40*/  UMOV UR4, 0x400 ;  /* 0x0000040000047882 */ /* 0x000fe40000000000 */
[----:B------:R-:W-:-:S04]  /*4d50*/  UIADD3 UR4, UPT, UPT, UR4, 0x3000, URZ ;  /* 0x0000300004047890 */ /* 0x000fc8000fffe0ff */
[----:B0-----:R-:W-:-:S06]  /*4d60*/  ULEA UR4, UR5, UR4, 0x18 ;  /* 0x0000000405047291 */ /* 0x001fcc000f8ec0ff */
[----:B-1----:R-:W-:-:S07]  /*4d70*/  LEA R13, R38, UR4, 0x3 ;  /* 0x00000004260d7c11 */ /* 0x002fce000f8e18ff */
.L_x_102:
[----:B------:R-:W0:Y:S02]  /*4d80*/  LDS.64 R8, [R13] ;  /* 0x000000000d087984 */ /* 0x000e240000000a00 */
[----:B0-----:R-:W-:-:S04]  /*4d90*/  IADD3 R10, P0, PT, R8, 0x1, RZ ;  /* 0x00000001080a7810 */ /* 0x001fc80007f1e0ff */
[----:B------:R-:W-:-:S08]  /*4da0*/  IADD3.X R11, PT, PT, RZ, R9, RZ, P0, !PT ;  /* 0x00000009ff0b7210 */ /* 0x000fd000007fe4ff */
[----:B------:R-:W0:Y:S02]  /*4db0*/  ATOMS.CAST.SPIN.64 P0, [R13], R8, R10 ;  /* 0x000000080d00758d */ /* 0x000e24000180040a */
[----:B0-----:R-:W-:Y:S05]  /*4dc0*/  @!P0 BRA `(.L_x_102) ;  /* 0xfffffffc00ec8947 */ /* 0x001fea000383ffff */
.L_x_56:
[----:B------:R-:W-:Y:S05]  /*4dd0*/  WARPSYNC.ALL ;  /* 0x0000000000007948 */ /* 0x000fea0003800000 */
[----:B------:R-:W-:Y:S06]  /*4de0*/  BAR.SYNC.DEFER_BLOCKING 0x0 ;  /* 0x0000000000007b1d */ /* 0x000fec0000010000 */
.L_x_55:
[----:B--23--:R-:W0:Y:S01]  /*4df0*/  I2F.F64.U32 R8, UR10 ;  /* 0x0000000a00087d12 */ /* 0x00ce220008201800 */
[----:B------:R-:W2:Y:S08]  /*4e00*/  S2UR UR6, SR_CgaCtaId ;  /* 0x00000000000679c3 */ /* 0x000eb00000008800 */
[----:B------:R-:W-:Y:S06]  /*4e10*/  BAR.SYNC.DEFER_BLOCKING 0x0 ;  /* 0x0000000000007b1d */ /* 0x000fec0000010000 */
[----:B------:R-:W-:-:S02]  /*4e20*/  UMOV UR5, 0x400 ;  /* 0x0000040000057882 */ /* 0x000fc40000000000 */
[----:B------:R-:W-:Y:S02]  /*4e30*/  UIADD3 UR4, UPT, UPT, UR5, 0x2000, URZ ;  /* 0x0000200005047890 */ /* 0x000fe4000fffe0ff */
[----:B------:R-:W-:Y:S01]  /*4e40*/  UIADD3 UR5, UPT, UPT, UR5, 0x2800, URZ ;  /* 0x0000280005057890 */ /* 0x000fe2000fffe0ff */
[----:B0-----:R-:W-:-:S10]  /*4e50*/  DMUL R10, R8, 0.5 ;  /* 0x3fe00000080a7828 */ /* 0x001fd40000000000 */
[----:B------:R-:W0:Y:S01]  /*4e60*/  F2I.F64.CEIL R10, R10 ;  /* 0x0000000a000a7311 */ /* 0x000e220000309100 */
[----:B--2---:R-:W-:Y:S02]  /*4e70*/  ULEA UR4, UR6, UR4, 0x18 ;  /* 0x0000000406047291 */ /* 0x004fe4000f8ec0ff */
[----:B------:R-:W-:-:S04]  /*4e80*/  ULEA UR5, UR6, UR5, 0x18 ;  /* 0x0000000506057291 */ /* 0x000fc8000f8ec0ff */
[C---:B------:R-:W-:Y:S02]  /*4e90*/  LEA R9, R0.reuse, UR4, 0x3 ;  /* 0x0000000400097c11 */ /* 0x040fe4000f8e18ff */
[----:B------:R-:W-:Y:S02]  /*4ea0*/  LEA R8, R0, UR5, 0x3 ;  /* 0x0000000500087c11 */ /* 0x000fe4000f8e18ff */
[----:B0-----:R-:W-:-:S13]  /*4eb0*/  R2UR UR16, R10 ;  /* 0x000000000a1072ca */ /* 0x001fda00000e0000 */
[----:B------:R-:W-:-:S09]  /*4ec0*/  UISETP.GE.AND UP0, UPT, UR16, 0x2, UPT ;  /* 0x000000021000788c */ /* 0x000fd2000bf06270 */
[----:B------:R-:W-:Y:S05]  /*4ed0*/  BRA.U !UP0, `(.L_x_103) ;  /* 0x0000004908a87547 */ /* 0x000fea000b800000 */
[----:B------:R-:W0:Y:S01]  /*4ee0*/  LDCU.64 UR4, c[0x0][0x3a0] ;  /* 0x00007400ff0477ac */ /* 0x000e220008000a00 */
[----:B------:R-:W-:Y:S01]  /*4ef0*/  ISETP.GT.AND P0, PT, R7, RZ, PT ;  /* 0x000000ff0700720c */ /* 0x000fe20003f04270 */
[----:B------:R-:W-:Y:S01]  /*4f00*/  UMOV UR18, 0x1 ;  /* 0x0000000100127882 */ /* 0x000fe20000000000 */
[----:B0-----:R-:W-:-:S04]  /*4f10*/  ISETP.LT.U32.AND P1, PT, R2, UR4, PT ;  /* 0x0000000402007c0c */ /* 0x001fc8000bf21070 */
[----:B------:R-:W-:-:S13]  /*4f20*/  ISETP.LT.AND.EX P0, PT, RZ, UR5, P0, P1 ;  /* 0x00000005ff007c0c */ /* 0x000fda0008701310 */
.L_x_198:
[----:B0-----:R-:W0:Y:S01]  /*4f30*/  I2F.U32.RP R10, UR10 ;  /* 0x0000000a000a7d06 */ /* 0x001e220008209000 */
[----:B------:R-:W-:Y:S01]  /*4f40*/  UMOV UR4, URZ ;  /* 0x000000ff00047c82 */ /* 0x000fe20008000000 */
[----:B--2---:R-:W2:Y:S01]  /*4f50*/  S2UR UR20, SR_CgaCtaId ;  /* 0x00000000001479c3 */ /* 0x004ea20000008800 */
[----:B------:R-:W-:Y:S01]  /*4f60*/  UISETP.NE.U32.AND UP1, UPT, UR10, URZ, UPT ;  /* 0x000000ff0a00728c */ /* 0x000fe2000bf25070 */
[----:B------:R-:W-:-:S04]  /*4f70*/  UMOV UR19, 0x400 ;  /* 0x0000040000137882 */ /* 0x000fc80000000000 */
[----:B0-----:R-:W0:Y:S02]  /*4f80*/  MUFU.RCP R10, R10 ;  /* 0x0000000a000a7308 */ /* 0x001e240000001000 */
[----:B0-----:R-:W-:-:S06]  /*4f90*/  VIADD R11, R10, 0xffffffe ;  /* 0x0ffffffe0a0b7836 */ /* 0x001fcc0000000000 */
[----:B------:R-:W0:Y:S02]  /*4fa0*/  F2I.FTZ.U32.TRUNC.NTZ R11, R11 ;  /* 0x0000000b000b7305 */ /* 0x000e24000021f000 */
[----:B0-----:R-:W-:-:S13]  /*4fb0*/  R2UR UR5, R11 ;  /* 0x000000000b0572ca */ /* 0x001fda00000e0000 */
[----:B------:R-:W-:-:S04]  /*4fc0*/  UIADD3 UR6, UPT, UPT, URZ, -UR5, URZ ;  /* 0x80000005ff067290 */ /* 0x000fc8000fffe0ff */
[----:B------:R-:W-:-:S04]  /*4fd0*/  UIMAD UR6, UR6, UR10, URZ ;  /* 0x0000000a060672a4 */ /* 0x000fc8000f8e02ff */
[----:B------:R-:W-:Y:S02]  /*4fe0*/  UIMAD.WIDE.U32 UR4, UR5, UR6, UR4 ;  /* 0x00000006050472a5 */ /* 0x000fe4000f8e0004 */
[----:B------:R-:W-:Y:S02]  /*4ff0*/  UIADD3 UR6, UPT, UPT, UR7, UR18, URZ ;  /* 0x0000001207067290 */ /* 0x000fe4000fffe0ff */
[----:B------:R-:W-:Y:S02]  /*5000*/  UIADD3 UR18, UPT, UPT, UR18, 0x1, URZ ;  /* 0x0000000112127890 */ /* 0x000fe4000fffe0ff */
[----:B------:R-:W-:Y:S02]  /*5010*/  UIMAD.WIDE.U32 UR4, UR5, UR6, URZ ;  /* 0x00000006050472a5 */ /* 0x000fe4000f8e00ff */
[----:B------:R-:W-:Y:S02]  /*5020*/  UIADD3 UR4, UPT, UPT, UR19, 0x1800, URZ ;  /* 0x0000180013047890 */ /* 0x000fe4000fffe0ff */
[----:B------:R-:W-:-:S02]  /*5030*/  UIADD3 UR5, UPT, UPT, -UR5, URZ, URZ ;  /* 0x000000ff05057290 */ /* 0x000fc4000fffe1ff */
[----:B--2---:R-:W-:Y:S02]  /*5040*/  ULEA UR4, UR20, UR4, 0x18 ;  /* 0x0000000414047291 */ /* 0x004fe4000f8ec0ff */
[----:B------:R-:W-:-:S04]  /*5050*/  UIMAD UR6, UR10, UR5, UR6 ;  /* 0x000000050a0672a4 */ /* 0x000fc8000f8e0206 */
[----:B------:R-:W-:Y:S01]  /*5060*/  UISETP.GE.U32.AND UP0, UPT, UR6, UR10, UPT ;  /* 0x0000000a0600728c */ /* 0x000fe2000bf06070 */
[----:B------:R-:W-:-:S10]  /*5070*/  LEA R10, R0, UR4, 0x3 ;  /* 0x00000004000a7c11 */ /* 0x000fd4000f8e18ff */
[----:B------:R-:W-:-:S04]  /*5080*/  @UP0 UIADD3 UR6, UPT, UPT, UR6, -UR10, URZ ;  /* 0x8000000a06060290 */ /* 0x000fc8000fffe0ff */
[----:B------:R-:W-:-:S11]  /*5090*/  UISETP.GE.U32.AND UP0, UPT, UR6, UR10, UPT ;  /* 0x0000000a0600728c */ /* 0x000fd6000bf06070 */
[----:B------:R-:W-:Y:S02]  /*50a0*/  @UP0 UIADD3 UR6, UPT, UPT, UR6, -UR10, URZ ;  /* 0x8000000a06060290 */ /* 0x000fe4000fffe0ff */
[----:B------:R-:W-:Y:S02]  /*50b0*/  @!UP1 ULOP3.LUT UR6, URZ, UR10, URZ, 0x33, !UPT ;  /* 0x0000000aff069292 */ /* 0x000fe4000f8e33ff */
[----:B------:R-:W-:Y:S02]  /*50c0*/  UISETP.NE.AND UP0, UPT, UR18, UR16, UPT ;  /* 0x000000101200728c */ /* 0x000fe4000bf05270 */
[----:B------:R-:W-:-:S09]  /*50d0*/  UISETP.GE.AND UP1, UPT, UR6, UR12, UPT ;  /* 0x0000000c0600728c */ /* 0x000fd2000bf26270 */
[----:B-1-3--:R-:W-:Y:S05]  /*50e0*/  BRA.U UP1, `(.L_x_104) ;  /* 0x0000002101f87547 */ /* 0x00afea000b800000 */
[----:B------:R-:W0:Y:S01]  /*50f0*/  LDC.64 R12, c[0x0][0x380] ;  /* 0x0000e000ff0c7b82 */ /* 0x000e220000000a00 */
[----:B------:R-:W-:Y:S01]  /*5100*/  IMAD.U32 R11, RZ, RZ, UR6 ;  /* 0x00000006ff0b7e24 */ /* 0x000fe2000f8e00ff */
[----:B------:R-:W2:Y:S03]  /*5110*/  LDCU.64 UR4, c[0x0][0x3a0] ;  /* 0x00007400ff0477ac */ /* 0x000ea60008000a00 */
[----:B------:R-:W-:-:S03]  /*5120*/  IMAD R11, R11, UR11, R0 ;  /* 0x0000000b0b0b7c24 */ /* 0x000fc6000f8e0200 */
[----:B------:R-:W3:Y:S08]  /*5130*/  LDC.64 R14, c[0x0][0x388] ;  /* 0x0000e200ff0e7b82 */ /* 0x000ef00000000a00 */
[----:B-1----:R-:W1:Y:S01]  /*5140*/  LDC.64 R16, c[0x0][0x390] ;  /* 0x0000e400ff107b82 */ /* 0x002e620000000a00 */
[----:B0-----:R-:W-:-:S06]  /*5150*/  IMAD.WIDE.U32 R12, R11, 0x8, R12 ;  /* 0x000000080b0c7825 */ /* 0x001fcc00078e000c */
[----:B------:R-:W4:Y:S01]  /*5160*/  LDG.E.64 R12, desc[UR8][R12.64] ;  /* 0x000000080c0c7981 */ /* 0x000f22000c1e1b00 */
[----:B---3--:R-:W-:-:S06]  /*5170*/  IMAD.WIDE.U32 R14, R11, 0x8, R14 ;  /* 0x000000080b0e7825 */ /* 0x008fcc00078e000e */
[----:B------:R-:W3:Y:S01]  /*5180*/  LDG.E.64 R14, desc[UR8][R14.64] ;  /* 0x000000080e0e7981 */ /* 0x000ee2000c1e1b00 */
[----:B-1----:R-:W-:-:S06]  /*5190*/  IMAD.WIDE.U32 R16, R11, 0x8, R16 ;  /* 0x000000080b107825 */ /* 0x002fcc00078e0010 */
[----:B------:R-:W5:Y:S01]  /*51a0*/  LDG.E.64 R16, desc[UR8][R16.64] ;  /* 0x0000000810107981 */ /* 0x000f62000c1e1b00 */
[----:B--2---:R-:W-:-:S04]  /*51b0*/  ISETP.GE.U32.AND P1, PT, R2, UR4, PT ;  /* 0x0000000402007c0c */ /* 0x004fc8000bf26070 */
[----:B------:R-:W-:Y:S01]  /*51c0*/  ISETP.GE.AND.EX P1, PT, RZ, UR5, PT, P1 ;  /* 0x00000005ff007c0c */ /* 0x000fe2000bf26310 */
[----:B----4-:R0:W-:Y:S04]  /*51d0*/  STS.64 [R10], R12 ;  /* 0x0000000c0a007388 */ /* 0x0101e80000000a00 */
[----:B---3--:R0:W-:Y:S04]  /*51e0*/  STS.64 [R9], R14 ;  /* 0x0000000e09007388 */ /* 0x0081e80000000a00 */
[----:B-----5:R0:W-:Y:S01]  /*51f0*/  STS.64 [R8], R16 ;  /* 0x0000001008007388 */ /* 0x0201e20000000a00 */
[----:B------:R-:W-:Y:S06]  /*5200*/  BAR.SYNC.DEFER_BLOCKING 0x0 ;  /* 0x0000000000007b1d */ /* 0x000fec0000010000 */
[----:B------:R-:W-:Y:S05]  /*5210*/  @P1 BRA `(.L_x_105) ;  /* 0x0000002000a01947 */ /* 0x000fea0003800000 */
[----:B------:R1:W2:Y:S01]  /*5220*/  LDS.64 R24, [R3] ;  /* 0x0000000003187984 */ /* 0x0002a20000000a00 */
[----:B------:R-:W-:Y:S01]  /*5230*/  UISETP.GE.U32.AND UP1, UPT, UR11, 0x4, UPT ;  /* 0x000000040b00788c */ /* 0x000fe2000bf26070 */
[----:B0-----:R-:W-:Y:S02]  /*5240*/  IMAD.MOV.U32 R10, RZ, RZ, RZ ;  /* 0x000000ffff0a7224 */ /* 0x001fe400078e00ff */
[----:B------:R1:W0:Y:S04]  /*5250*/  LDS.64 R22, [R4] ;  /* 0x0000000004167984 */ /* 0x0002280000000a00 */
[----:B------:R1:W3:Y:S02]  /*5260*/  LDS.64 R20, [R5] ;  /* 0x0000000005147984 */ /* 0x0002e40000000a00 */
[----:B------:R-:W-:Y:S05]  /*5270*/  BRA.U !UP1, `(.L_x_106) ;  /* 0x0000001109b87547 */ /* 0x000fea000b800000 */
[----:B------:R-:W-:-:S07]  /*5280*/  HFMA2 R10, -RZ, RZ, 0, 0 ;  /* 0x00000000ff0a7431 */ /* 0x000fce00000001ff */
.L_x_131:
[----:B------:R-:W-:Y:S05]  /*5290*/  YIELD ;  /* 0x0000000000007946 */ /* 0x000fea0003800000 */
[----:B------:R-:W4:Y:S01]  /*52a0*/  S2UR UR6, SR_CgaCtaId ;  /* 0x00000000000679c3 */ /* 0x000f220000008800 */
[----:B------:R-:W-:Y:S01]  /*52b0*/  UMOV UR4, 0x400 ;  /* 0x0000040000047882 */ /* 0x000fe20000000000 */
[----:B------:R-:W-:Y:S01]  /*52c0*/  IMAD.MOV.U32 R34, RZ, RZ, 0x0 ;  /* 0x00000000ff227424 */ /* 0x000fe200078e00ff */
[----:B------:R-:W-:Y:S01]  /*52d0*/  UIADD3 UR5, UPT, UPT, UR4, 0x2000, URZ ;  /* 0x0000200004057890 */ /* 0x000fe2000fffe0ff */
[----:B------:R-:W-:Y:S01]  /*52e0*/  IMAD.MOV.U32 R35, RZ, RZ, 0x3fd80000 ;  /* 0x3fd80000ff237424 */ /* 0x000fe200078e00ff */
[----:B------:R-:W-:Y:S02]  /*52f0*/  BSSY.RECONVERGENT B0, `(.L_x_107) ;  /* 0x000002b000007945 */ /* 0x000fe40003800200 */
[----:B----4-:R-:W-:-:S02]  /*5300*/  ULEA UR15, UR6, UR5, 0x18 ;  /* 0x00000005060f7291 */ /* 0x010fc4000f8ec0ff */
[----:B------:R-:W-:Y:S02]  /*5310*/  UIADD3 UR5, UPT, UPT, UR4, 0x1800, URZ ;  /* 0x0000180004057890 */ /* 0x000fe4000fffe0ff */
[----:B------:R-:W-:Y:S02]  /*5320*/  UIADD3 UR4, UPT, UPT, UR4, 0x2800, URZ ;  /* 0x0000280004047890 */ /* 0x000fe4000fffe0ff */
[C---:B------:R-:W-:Y:S01]  /*5330*/  LEA R17, R10.reuse, UR15, 0x3 ;  /* 0x0000000f0a117c11 */ /* 0x040fe2000f8e18ff */
[----:B------:R-:W-:Y:S02]  /*5340*/  ULEA UR5, UR6, UR5, 0x18 ;  /* 0x0000000506057291 */ /* 0x000fe4000f8ec0ff */
[----:B------:R-:W-:Y:S02]  /*5350*/  ULEA UR4, UR6, UR4, 0x18 ;  /* 0x0000000406047291 */ /* 0x000fe4000f8ec0ff */
[----:B------:R-:W0:Y:S02]  /*5360*/  LDS.64 R14, [R17] ;  /* 0x00000000110e7984 */ /* 0x000e240000000a00 */
[----:B------:R-:W-:-:S02]  /*5370*/  LEA R18, R10, UR5, 0x3 ;  /* 0x000000050a127c11 */ /* 0x000fc4000f8e18ff */
[----:B------:R-:W-:-:S03]  /*5380*/  LEA R16, R10, UR4, 0x3 ;  /* 0x000000040a107c11 */ /* 0x000fc6000f8e18ff */
[----:B------:R-:W2:Y:S04]  /*5390*/  LDS.64 R12, [R18] ;  /* 0x00000000120c7984 */ /* 0x000ea80000000a00 */
[----:B------:R-:W3:Y:S01]  /*53a0*/  LDS.64 R26, [R16] ;  /* 0x00000000101a7984 */ /* 0x000ee20000000a00 */
[----:B0-----:R-:W-:Y:S02]  /*53b0*/  DADD R14, R22, -R14 ;  /* 0x00000000160e7229 */ /* 0x001fe4000000080e */
[----:B--2---:R-:W-:-:S06]  /*53c0*/  DADD R12, R24, -R12 ;  /* 0x00000000180c7229 */ /* 0x004fcc000000080c */
        /* <DEDUP_REMOVED lines=26> */
[----:B-1----:R-:W-:Y:S05]  /*5570*/  CALL.REL.NOINC `($__internal_1_$__cuda_sm20_dsqrt_rn_f64_mediumpath_v1) ;  /* 0x0000009800847944 */ /* 0x002fea0003c00000 */
[----:B------:R-:W-:Y:S02]  /*5580*/  IMAD.MOV.U32 R26, RZ, RZ, R14 ;  /* 0x000000ffff1a7224 */ /* 0x000fe400078e000e */
[----:B------:R-:W-:-:S07]  /*5590*/  IMAD.MOV.U32 R27, RZ, RZ, R13 ;  /* 0x000000ffff1b7224 */ /* 0x000fce00078e000d */
.L_x_108:
[----:B------:R-:W-:Y:S05]  /*55a0*/  BSYNC.RECONVERGENT B0 ;  /* 0x0000000000007941 */ /* 0x000fea0003800200 */
.L_x_107:
[----:B------:R-:W0:Y:S01]  /*55b0*/  LDCU UR4, c[0x0][0x3ac] ;  /* 0x00007580ff0477ac */ /* 0x000e220008000800 */
[----:B------:R-:W2:Y:S01]  /*55c0*/  LDC.64 R12, c[0x0][0x3a8] ;  /* 0x0000ea00ff0c7b82 */ /* 0x000ea20000000a00 */
[----:B------:R-:W-:Y:S01]  /*55d0*/  IMAD.MOV.U32 R14, RZ, RZ, 0x1 ;  /* 0x00000001ff0e7424 */ /* 0x000fe200078e00ff */
[----:B------:R-:W-:Y:S01]  /*55e0*/  FSETP.GEU.AND P2, PT, |R27|, 6.5827683646048100446e-37, PT ;  /* 0x036000001b00780b */ /* 0x000fe20003f4e200 */
[----:B------:R-:W-:Y:S01]  /*55f0*/  BSSY.RECONVERGENT B0, `(.L_x_109) ;  /* 0x0000012000007945 */ /* 0x000fe20003800200 */
[----:B0-----:R-:W2:Y:S03]  /*5600*/  MUFU.RCP64H R15, UR4 ;  /* 0x00000004000f7d08 */ /* 0x001ea60008001800 */
[----:B--2---:R-:W-:-:S08]  /*5610*/  DFMA R28, R14, -R12, 1 ;  /* 0x3ff000000e1c742b */ /* 0x004fd0000000080c */
        /* <DEDUP_REMOVED lines=13> */
[----:B-1----:R-:W-:Y:S05]  /*56f0*/  CALL.REL.NOINC `($__internal_0_$__cuda_sm20_div_rn_f64_full) ;  /* 0x0000009000907944 */ /* 0x002fea0003c00000 */
[----:B------:R-:W-:-:S07]  /*5700*/  IMAD.MOV.U32 R38, RZ, RZ, R13 ;  /* 0x000000ffff267224 */ /* 0x000fce00078e000d */
.L_x_110:
[----:B------:R-:W-:Y:S05]  /*5710*/  BSYNC.RECONVERGENT B0 ;  /* 0x0000000000007941 */ /* 0x000fea0003800200 */
.L_x_109:
[----:B------:R-:W0:Y:S01]  /*5720*/  S2R R12, SR_CgaCtaId ;  /* 0x00000000000c7919 */ /* 0x000e220000008800 */
[----:B------:R-:W2:Y:S01]  /*5730*/  F2I.F64.TRUNC R38, R38 ;  /* 0x0000002600267311 */ /* 0x000ea2000030d100 */
[----:B------:R-:W-:Y:S01]  /*5740*/  MOV R11, 0x400 ;  /* 0x00000400000b7802 */ /* 0x000fe20000000f00 */
[----:B------:R-:W-:Y:S04]  /*5750*/  BSSY.RECONVERGENT B0, `(.L_x_111) ;  /* 0x0000009000007945 */ /* 0x000fe80003800200 */
[----:B------:R-:W-:-:S05]  /*5760*/  VIADD R11, R11, 0x3000 ;  /* 0x000030000b0b7836 */ /* 0x000fca0000000000 */
[----:B0-----:R-:W-:-:S04]  /*5770*/  LEA R11, R12, R11, 0x18 ;  /* 0x0000000b0c0b7211 */ /* 0x001fc800078ec0ff */
[----:B--2---:R-:W-:-:S07]  /*5780*/  LEA R19, R38, R11, 0x3 ;  /* 0x0000000b26137211 */ /* 0x004fce00078e18ff */
.L_x_112:
[----:B------:R-:W0:Y:S02]  /*5790*/  LDS.64 R12, [R19] ;  /* 0x00000000130c7984 */ /* 0x000e240000000a00 */
[----:B0-----:R-:W-:-:S05]  /*57a0*/  IADD3 R14, P1, PT, R12, 0x1, RZ ;  /* 0x000000010c0e7810 */ /* 0x001fca0007f3e0ff */
[----:B------:R-:W-:-:S07]  /*57b0*/  IMAD.X R15, RZ, RZ, R13, P1 ;  /* 0x000000ffff0f7224 */ /* 0x000fce00008e060d */
[----:B------:R-:W0:Y:S02]  /*57c0*/  ATOMS.CAST.SPIN.64 P1, [R19], R12, R14 ;  /* 0x0000000c1300758d */ /* 0x000e24000182040e */
[----:B0-----:R-:W-:Y:S05]  /*57d0*/  @!P1 BRA `(.L_x_112) ;  /* 0xfffffffc00ec9947 */ /* 0x001fea000383ffff */
[----:B------:R-:W-:Y:S05]  /*57e0*/  BSYNC.RECONVERGENT B0 ;  /* 0x0000000000007941 */ /* 0x000fea0003800200 */
.L_x_111:
[----:B------:R-:W0:Y:S01]  /*57f0*/  LDS.64 R26, [R17+0x8] ;  /* 0x00000800111a7984 */ /* 0x000e220000000a00 */
[----:B------:R-:W-:Y:S01]  /*5800*/  IMAD.MOV.U32 R34, RZ, RZ, 0x0 ;  /* 0x00000000ff227424 */ /* 0x000fe200078e00ff */
[----:B------:R-:W-:Y:S01]  /*5810*/  MOV R35, 0x3fd80000 ;  /* 0x3fd8000000237802 */ /* 0x000fe20000000f00 */
[----:B------:R-:W-:Y:S01]  /*5820*/  BSSY.RECONVERGENT B0, `(.L_x_113) ;  /* 0x0000022000007945 */ /* 0x000fe20003800200 */
[----:B------:R-:W2:Y:S04]  /*5830*/  LDS.64 R14, [R18+0x8] ;  /* 0x00000800120e7984 */ /* 0x000ea80000000a00 */
[----:B------:R-:W3:Y:S01]  /*5840*/  LDS.64 R12, [R16+0x8] ;  /* 0x00000800100c7984 */ /* 0x000ee20000000a00 */
        /* <DEDUP_REMOVED lines=28> */
[----:B-1----:R-:W-:Y:S05]  /*5a10*/  CALL.REL.NOINC `($__internal_1_$__cuda_sm20_dsqrt_rn_f64_mediumpath_v1) ;  /* 0x00000094005c7944 */ /* 0x002fea0003c00000 */
[----:B------:R-:W-:Y:S02]  /*5a20*/  IMAD.MOV.U32 R26, RZ, RZ, R14 ;  /* 0x000000ffff1a7224 */ /* 0x000fe400078e000e */
[----:B------:R-:W-:-:S07]  /*5a30*/  IMAD.MOV.U32 R27, RZ, RZ, R13 ;  /* 0x000000ffff1b7224 */ /* 0x000fce00078e000d */
.L_x_114:
[----:B------:R-:W-:Y:S05]  /*5a40*/  BSYNC.RECONVERGENT B0 ;  /* 0x0000000000007941 */ /* 0x000fea0003800200 */
.L_x_113:
[----:B------:R-:W0:Y:S01]  /*5a50*/  LDCU UR4, c[0x0][0x3ac] ;  /* 0x00007580ff0477ac */ /* 0x000e220008000800 */
[----:B------:R-:W2:Y:S01]  /*5a60*/  LDC.64 R12, c[0x0][0x3a8] ;  /* 0x0000ea00ff0c7b82 */ /* 0x000ea20000000a00 */
[----:B------:R-:W-:Y:S01]  /*5a70*/  MOV R14, 0x1 ;  /* 0x00000001000e7802 */ /* 0x000fe20000000f00 */
[----:B------:R-:W-:Y:S01]  /*5a80*/  BSSY.RECONVERGENT B0, `(.L_x_115) ;  /* 0x0000013000007945 */ /* 0x000fe20003800200 */
[----:B------:R-:W-:Y:S01]  /*5a90*/  FSETP.GEU.AND P2, PT, |R27|, 6.5827683646048100446e-37, PT ;  /* 0x036000001b00780b */ /* 0x000fe20003f4e200 */
        /* <DEDUP_REMOVED lines=15> */
[----:B-1----:R-:W-:Y:S05]  /*5b90*/  CALL.REL.NOINC `($__internal_0_$__cuda_sm20_div_rn_f64_full) ;  /* 0x0000008c00687944 */ /* 0x002fea0003c00000 */
[----:B------:R-:W-:-:S07]  /*5ba0*/  IMAD.MOV.U32 R38, RZ, RZ, R13 ;  /* 0x000000ffff267224 */ /* 0x000fce00078e000d */
.L_x_116:
[----:B------:R-:W-:Y:S05]  /*5bb0*/  BSYNC.RECONVERGENT B0 ;  /* 0x0000000000007941 */ /* 0x000fea0003800200 */
.L_x_115:
[----:B------:R-:W0:Y:S01]  /*5bc0*/  F2I.F64.TRUNC R38, R38 ;  /* 0x0000002600267311 */ /* 0x000e22000030d100 */
[----:B------:R-:W-:Y:S01]  /*5bd0*/  BSSY.RECONVERGENT B0, `(.L_x_117) ;  /* 0x0000007000007945 */ /* 0x000fe20003800200 */
[----:B0-----:R-:W-:-:S07]  /*5be0*/  LEA R19, R38, R11, 0x3 ;  /* 0x0000000b26137211 */ /* 0x001fce00078e18ff */
.L_x_118:
[----:B------:R-:W0:Y:S02]  /*5bf0*/  LDS.64 R12, [R19] ;  /* 0x00000000130c7984 */ /* 0x000e240000000a00 */
[----:B0-----:R-:W-:-:S05]  /*5c00*/  IADD3 R14, P1, PT, R12, 0x1, RZ ;  /* 0x000000010c0e7810 */ /* 0x001fca0007f3e0ff */
[----:B------:R-:W-:-:S07]  /*5c10*/  IMAD.X R15, RZ, RZ, R13, P1 ;  /* 0x000000ffff0f7224 */ /* 0x000fce00008e060d */
[----:B------:R-:W0:Y:S02]  /*5c20*/  ATOMS.CAST.SPIN.64 P1, [R19], R12, R14 ;  /* 0x0000000c1300758d */ /* 0x000e24000182040e */
[----:B0-----:R-:W-:Y:S05]  /*5c30*/  @!P1 BRA `(.L_x_118) ;  /* 0xfffffffc00ec9947 */ /* 0x001fea000383ffff */
[----:B------:R-:W-:Y:S05]  /*5c40*/  BSYNC.RECONVERGENT B0 ;  /* 0x0000000000007941 */ /* 0x000fea0003800200 */
.L_x_117:
        /* <DEDUP_REMOVED lines=37> */
.L_x_120:
[----:B------:R-:W-:Y:S05]  /*5ea0*/  BSYNC.RECONVERGENT B0 ;  /* 0x0000000000007941 */ /* 0x000fea0003800200 */
.L_x_119:
        /* <DEDUP_REMOVED lines=22> */
.L_x_122:
[----:B------:R-:W-:Y:S05]  /*6010*/  BSYNC.RECONVERGENT B0 ;  /* 0x0000000000007941 */ /* 0x000fea0003800200 */
.L_x_121:
[----:B------:R-:W0:Y:S01]  /*6020*/  F2I.F64.TRUNC R38, R38 ;  /* 0x0000002600267311 */ /* 0x000e22000030d100 */
[----:B------:R-:W-:Y:S01]  /*6030*/  BSSY.RECONVERGENT B0, `(.L_x_123) ;  /* 0x0000007000007945 */ /* 0x000fe20003800200 */
[----:B0-----:R-:W-:-:S07]  /*6040*/  LEA R19, R38, R11, 0x3 ;  /* 0x0000000b26137211 */ /* 0x001fce00078e18ff */
.L_x_124:
[----:B------:R-:W0:Y:S02]  /*6050*/  LDS.64 R12, [R19] ;  /* 0x00000000130c7984 */ /* 0x000e240000000a00 */
[----:B0-----:R-:W-:-:S05]  /*6060*/  IADD3 R14, P1, PT, R12, 0x1, RZ ;  /* 0x000000010c0e7810 */ /* 0x001fca0007f3e0ff */
[----:B------:R-:W-:-:S07]  /*6070*/  IMAD.X R15, RZ, RZ, R13, P1 ;  /* 0x000000ffff0f7224 */ /* 0x000fce00008e060d */
[----:B------:R-:W0:Y:S02]  /*6080*/  ATOMS.CAST.SPIN.64 P1, [R19], R12, R14 ;  /* 0x0000000c1300758d */ /* 0x000e24000182040e */
[----:B0-----:R-:W-:Y:S05]  /*6090*/  @!P1 BRA `(.L_x_124) ;  /* 0xfffffffc00ec9947 */ /* 0x001fea000383ffff */
[----:B------:R-:W-:Y:S05]  /*60a0*/  BSYNC.RECONVERGENT B0 ;  /* 0x0000000000007941 */ /* 0x000fea0003800200 */
.L_x_123:
[----:B------:R0:W2:Y:S01]  /*60b0*/  LDS.64 R12, [R17+0x18] ;  /* 0x00001800110c7984 */ /* 0x0000a20000000a00 */
[----:B------:R-:W-:Y:S03]  /*60c0*/  BSSY.RECONVERGENT B0, `(.L_x_125) ;  /* 0x0000025000007945 */ /* 0x000fe60003800200 */
[----:B------:R-:W3:Y:S04]  /*60d0*/  LDS.64 R18, [R18+0x18] ;  /* 0x0000180012127984 */ /* 0x000ee80000000a00 */
[----:B------:R4:W5:Y:S01]  /*60e0*/  LDS.64 R14, [R16+0x18] ;  /* 0x00001800100e7984 */ /* 0x0009620000000a00 */
[----:B0-----:R-:W-:Y:S01]  /*60f0*/  MOV R17, 0x3fd80000 ;  /* 0x3fd8000000117802 */ /* 0x001fe20000000f00 */
[----:B----4-:R-:W-:Y:S01]  /*6100*/  IMAD.MOV.U32 R16, RZ, RZ, 0x0 ;  /* 0x00000000ff107424 */ /* 0x010fe200078e00ff */
[----:B--2---:R-:W-:-:S02]  /*6110*/  DADD R26, R22, -R12 ;  /* 0x00000000161a7229 */ /* 0x004fc4000000080c */
[----:B---3--:R-:W-:-:S06]  /*6120*/  DADD R12, R24, -R18 ;  /* 0x00000000180c7229 */ /* 0x008fcc0000000812 */
[----:B------:R-:W-:Y:S02]  /*6130*/  DMUL R26, R26, R26 ;  /* 0x0000001a1a1a7228 */ /* 0x000fe40000000000 */
[----:B-----5:R-:W-:-:S06]  /*6140*/  DADD R14, R20, -R14 ;  /* 0x00000000140e7229 */ /* 0x020fcc000000080e */
        /* <DEDUP_REMOVED lines=26> */
[----:B-1----:R-:W-:Y:S05]  /*62f0*/  CALL.REL.NOINC `($__internal_1_$__cuda_sm20_dsqrt_rn_f64_mediumpath_v1) ;  /* 0x0000008c00247944 */ /* 0x002fea0003c00000 */
[----:B------:R-:W-:-:S07]  /*6300*/  IMAD.MOV.U32 R15, RZ, RZ, R13 ;  /* 0x000000ffff0f7224 */ /* 0x000fce00078e000d */
.L_x_126:
[----:B------:R-:W-:Y:S05]  /*6310*/  BSYNC.RECONVERGENT B0 ;  /* 0x0000000000007941 */ /* 0x000fea0003800200 */
.L_x_125:
        /* <DEDUP_REMOVED lines=17> */
[----:B------:R-:W-:Y:S02]  /*6430*/  MOV R13, R15 ;  /* 0x0000000f000d7202 */ /* 0x000fe40000000f00 */
[----:B------:R-:W-:-:S07]  /*6440*/  MOV R12, 0x6460 ;  /* 0x00006460000c7802 */ /* 0x000fce0000000f00 */
[----:B-1----:R-:W-:Y:S05]  /*6450*/  CALL.REL.NOINC `($__internal_0_$__cuda_sm20_div_rn_f64_full) ;  /* 0x0000008400387944 */ /* 0x002fea0003c00000 */
[----:B------:R-:W-:-:S07]  /*6460*/  IMAD.MOV.U32 R38, RZ, RZ, R13 ;  /* 0x000000ffff267224 */ /* 0x000fce00078e000d */
.L_x_128:
[----:B------:R-:W-:Y:S05]  /*6470*/  BSYNC.RECONVERGENT B0 ;  /* 0x0000000000007941 */ /* 0x000fea0003800200 */
.L_x_127:
[----:B------:R-:W0:Y:S01]  /*6480*/  F2I.F64.TRUNC R38, R38 ;  /* 0x0000002600267311 */ /* 0x000e22000030d100 */
[----:B------:R-:W-:Y:S01]  /*6490*/  BSSY.RECONVERGENT B0, `(.L_x_129) ;  /* 0x0000007000007945 */ /* 0x000fe20003800200 */
[----:B0-----:R-:W-:-:S07]  /*64a0*/  IMAD R11, R38, 0x8, R11 ;  /* 0x00000008260b7824 */ /* 0x001fce00078e020b */
.L_x_130:
[----:B------:R-:W0:Y:S02]  /*64b0*/  LDS.64 R12, [R11] ;  /* 0x000000000b0c7984 */ /* 0x000e240000000a00 */
[----:B0-----:R-:W-:-:S04]  /*64c0*/  IADD3 R14, P1, PT, R12, 0x1, RZ ;  /* 0x000000010c0e7810 */ /* 0x001fc80007f3e0ff */
[----:B------:R-:W-:-:S08]  /*64d0*/  IADD3.X R15, PT, PT, RZ, R13, RZ, P1, !PT ;  /* 0x0000000dff0f7210 */ /* 0x000fd00000ffe4ff */
[----:B------:R-:W0:Y:S02]  /*64e0*/  ATOMS.CAST.SPIN.64 P1, [R11], R12, R14 ;  /* 0x0000000c0b00758d */ /* 0x000e24000182040e */
[----:B0-----:R-:W-:Y:S05]  /*64f0*/  @!P1 BRA `(.L_x_130) ;  /* 0xfffffffc00ec9947 */ /* 0x001fea000383ffff */
[----:B------:R-:W-:Y:S05]  /*6500*/  BSYNC.RECONVERGENT B0 ;  /* 0x0000000000007941 */ /* 0x000fea0003800200 */
.L_x_129:
[----:B------:R-:W-:Y:S01]  /*6510*/  ULOP3.LUT UR4, UR11, 0x7fc, URZ, 0xc0, !UPT ;  /* 0x000007fc0b047892 */ /* 0x000fe2000f8ec0ff */
[----:B------:R-:W-:-:S05]  /*6520*/  VIADD R10, R10, 0x4 ;  /* 0x000000040a0a7836 */ /* 0x000fca0000000000 */
[----:B------:R-:W-:-:S13]  /*6530*/  ISETP.NE.AND P1, PT, R10, UR4, PT ;  /* 0x000000040a007c0c */ /* 0x000fda000bf25270 */
[----:B------:R-:W-:Y:S05]  /*6540*/  @P1 BRA `(.L_x_131) ;  /* 0xffffffec00501947 */ /* 0x000fea000383ffff */
[----:B------:R-:W-:-:S07]  /*6550*/  IMAD.U32 R10, RZ, RZ, UR4 ;  /* 0x00000004ff0a7e24 */ /* 0x000fce000f8e00ff */
.L_x_106:
[----:B------:R-:W-:-:S09]  /*6560*/  ULOP3.LUT UP1, UR4, UR11, 0x3, URZ, 0xc0, !UPT ;  /* 0x000000030b047892 */ /* 0x000fd2000f82c0ff */
[----:B------:R-:W-:Y:S05]  /*6570*/  BRA.U !UP1, `(.L_x_105) ;  /* 0x0000000d09c87547 */ /* 0x000fea000b800000 */
[----:B------:R-:W-:-:S09]  /*6580*/  UISETP.NE.AND UP1, UPT, UR4, 0x1, UPT ;  /* 0x000000010400788c */ /* 0x000fd2000bf25270 */
[----:B------:R-:W-:Y:S05]  /*6590*/  BRA.U !UP1, `(.L_x_132) ;  /* 0x0000000909707547 */ /* 0x000fea000b800000 */
[----:B------:R-:W4:Y:S01]  /*65a0*/  S2UR UR6, SR_CgaCtaId ;  /* 0x00000000000679c3 */ /* 0x000f220000008800 */
[----:B------:R-:W-:Y:S01]  /*65b0*/  UMOV UR4, 0x400 ;  /* 0x0000040000047882 */ /* 0x000fe20000000000 */
[----:B------:R-:W-:Y:S01]  /*65c0*/  IMAD.MOV.U32 R34, RZ, RZ, 0x0 ;  /* 0x00000000ff227424 */ /* 0x000fe200078e00ff */
[----:B------:R-:W-:Y:S01]  /*65d0*/  UIADD3 UR5, UPT, UPT, UR4, 0x2000, URZ ;  /* 0x0000200004057890 */ /* 0x000fe2000fffe0ff */
[----:B------:R-:W-:Y:S01]  /*65e0*/  IMAD.MOV.U32 R35, RZ, RZ, 0x3fd80000 ;  /* 0x3fd80000ff237424 */ /* 0x000fe200078e00ff */
[----:B------:R-:W-:Y:S02]  /*65f0*/  BSSY.RECONVERGENT B0, `(.L_x_133) ;  /* 0x000002b000007945 */ /* 0x000fe40003800200 */
[----:B----4-:R-:W-:Y:S02]  /*6600*/  ULEA UR15, UR6, UR5, 0x18 ;  /* 0x00000005060f7291 */ /* 0x010fe4000f8ec0ff */
[----:B------:R-:W-:Y:S02]  /*6610*/  UIADD3 UR5, UPT, UPT, UR4, 0x1800, URZ ;  /* 0x0000180004057890 */ /* 0x000fe4000fffe0ff */
[----:B------:R-:W-:-:S02]  /*6620*/  UIADD3 UR4, UPT, UPT, UR4, 0x2800, URZ ;  /* 0x0000280004047890 */ /* 0x000fc4000fffe0ff */
[C---:B------:R-:W-:Y:S01]  /*6630*/  LEA R17, R10.reuse, UR15, 0x3 ;  /* 0x0000000f0a117c11 */ /* 0x040fe2000f8e18ff */
[----:B------:R-:W-:Y:S02]  /*6640*/  ULEA UR5, UR6, UR5, 0x18 ;  /* 0x0000000506057291 */ /* 0x000fe4000f8ec0ff */
[----:B------:R-:W-:Y:S02]  /*6650*/  ULEA UR4, UR6, UR4, 0x18 ;  /* 0x0000000406047291 */ /* 0x000fe4000f8ec0ff */
[----:B------:R-:W0:Y:S02]  /*6660*/  LDS.64 R14, [R17] ;  /* 0x00000000110e7984 */ /* 0x000e240000000a00 */
[C---:B------:R-:W-:Y:S02]  /*6670*/  LEA R18, R10.reuse, UR5, 0x3 ;  /* 0x000000050a127c11 */ /* 0x040fe4000f8e18ff */
        /* <DEDUP_REMOVED lines=23> */
[----:B------:R-:W-:Y:S01]  /*67f0*/  MOV R27, R28 ;  /* 0x0000001c001b7202 */ /* 0x000fe20000000f00 */
[----:B------:R-:W-:Y:S02]  /*6800*/  IMAD.MOV.U32 R28, RZ, RZ, R29 ;  /* 0x000000ffff1c7224 */ /* 0x000fe400078e001d */
[----:B------:R-:W-:Y:S01]  /*6810*/  IMAD.MOV.U32 R29, RZ, RZ, R30 ;  /* 0x000000ffff1d7224 */ /* 0x000fe200078e001e */
[----:B------:R-:W-:Y:S01]  /*6820*/  MOV R30, R31 ;  /* 0x0000001f001e7202 */ /* 0x000fe20000000f00 */
[----:B------:R-:W-:Y:S01]  /*6830*/  IMAD.MOV.U32 R31, RZ, RZ, R12 ;  /* 0x000000ffff1f7224 */ /* 0x000fe200078e000c */
[----:B------:R-:W-:Y:S01]  /*6840*/  MOV R12, 0x6880 ;  /* 0x00006880000c7802 */ /* 0x000fe20000000f00 */
[----:B------:R-:W-:Y:S02]  /*6850*/  IMAD.MOV.U32 R13, RZ, RZ, R34 ;  /* 0x000000ffff0d7224 */ /* 0x000fe400078e0022 */
[----:B------:R-:W-:-:S07]  /*6860*/  IMAD.MOV.U32 R32, RZ, RZ, R33 ;  /* 0x000000ffff207224 */ /* 0x000fce00078e0021 */
[----:B-1----:R-:W-:Y:S05]  /*6870*/  CALL.REL.NOINC `($__internal_1_$__cuda_sm20_dsqrt_rn_f64_mediumpath_v1) ;  /* 0x0000008400c47944 */ /* 0x002fea0003c00000 */
[----:B------:R-:W-:Y:S01]  /*6880*/  MOV R26, R14 ;  /* 0x0000000e001a7202 */ /* 0x000fe20000000f00 */
[----:B------:R-:W-:-:S07]  /*6890*/  IMAD.MOV.U32 R27, RZ, RZ, R13 ;  /* 0x000000ffff1b7224 */ /* 0x000fce00078e000d */
.L_x_134:
[----:B------:R-:W-:Y:S05]  /*68a0*/  BSYNC.RECONVERGENT B0 ;  /* 0x0000000000007941 */ /* 0x000fea0003800200 */
.L_x_133:
        /* <DEDUP_REMOVED lines=22> */
.L_x_136:
[----:B------:R-:W-:Y:S05]  /*6a10*/  BSYNC.RECONVERGENT B0 ;  /* 0x0000000000007941 */ /* 0x000fea0003800200 */
.L_x_135:
[----:B------:R-:W0:Y:S01]  /*6a20*/  S2R R12, SR_CgaCtaId ;  /* 0x00000000000c7919 */ /* 0x000e220000008800 */
[----:B------:R-:W2:Y:S01]  /*6a30*/  F2I.F64.TRUNC R38, R38 ;  /* 0x0000002600267311 */ /* 0x000ea2000030d100 */
[----:B------:R-:W-:Y:S01]  /*6a40*/  MOV R11, 0x400 ;  /* 0x00000400000b7802 */ /* 0x000fe20000000f00 */
[----:B------:R-:W-:Y:S03]  /*6a50*/  BSSY.RECONVERGENT B0, `(.L_x_137) ;  /* 0x0000009000007945 */ /* 0x000fe60003800200 */
[----:B------:R-:W-:-:S04]  /*6a60*/  IADD3 R11, PT, PT, R11, 0x3000, RZ ;  /* 0x000030000b0b7810 */ /* 0x000fc80007ffe0ff */
[----:B0-----:R-:W-:-:S05]  /*6a70*/  LEA R11, R12, R11, 0x18 ;  /* 0x0000000b0c0b7211 */ /* 0x001fca00078ec0ff */
[----:B--2---:R-:W-:-:S07]  /*6a80*/  IMAD R19, R38, 0x8, R11 ;  /* 0x0000000826137824 */ /* 0x004fce00078e020b */
.L_x_138:
[----:B------:R-:W0:Y:S02]  /*6a90*/  LDS.64 R12, [R19] ;  /* 0x00000000130c7984 */ /* 0x000e240000000a00 */
[----:B0-----:R-:W-:-:S05]  /*6aa0*/  IADD3 R14, P1, PT, R12, 0x1, RZ ;  /* 0x000000010c0e7810 */ /* 0x001fca0007f3e0ff */
[----:B------:R-:W-:-:S07]  /*6ab0*/  IMAD.X R15, RZ, RZ, R13, P1 ;  /* 0x000000ffff0f7224 */ /* 0x000fce00008e060d */
[----:B------:R-:W0:Y:S02]  /*6ac0*/  ATOMS.CAST.SPIN.64 P1, [R19], R12, R14 ;  /* 0x0000000c1300758d */ /* 0x000e24000182040e */
[----:B0-----:R-:W-:Y:S05]  /*6ad0*/  @!P1 BRA `(.L_x_138) ;  /* 0xfffffffc00ec9947 */ /* 0x001fea000383ffff */
[----:B------:R-:W-:Y:S05]  /*6ae0*/  BSYNC.RECONVERGENT B0 ;  /* 0x0000000000007941 */ /* 0x000fea0003800200 */
.L_x_137:
[----:B------:R0:W2:Y:S01]  /*6af0*/  LDS.64 R12, [R17+0x8] ;  /* 0x00000800110c7984 */ /* 0x0000a20000000a00 */
[----:B------:R-:W-:Y:S03]  /*6b00*/  BSSY.RECONVERGENT B0, `(.L_x_139) ;  /* 0x0000025000007945 */ /* 0x000fe60003800200 */
[----:B------:R-:W3:Y:S04]  /*6b10*/  LDS.64 R18, [R18+0x8] ;  /* 0x0000080012127984 */ /* 0x000ee80000000a00 */
[----:B------:R4:W5:Y:S01]  /*6b20*/  LDS.64 R14, [R16+0x8] ;  /* 0x00000800100e7984 */ /* 0x0009620000000a00 */
[----:B0-----:R-:W-:Y:S02]  /*6b30*/  IMAD.MOV.U32 R17, RZ, RZ, 0x3fd80000 ;  /* 0x3fd80000ff117424 */ /* 0x001fe400078e00ff */
        /* <DEDUP_REMOVED lines=33> */
.L_x_140:
[----:B------:R-:W-:Y:S05]  /*6d50*/  BSYNC.RECONVERGENT B0 ;  /* 0x0000000000007941 */ /* 0x000fea0003800200 */
.L_x_139:
        /* <DEDUP_REMOVED lines=19> */
[----:B-1----:R-:W-:Y:S05]  /*6e90*/  CALL.REL.NOINC `($__internal_0_$__cuda_sm20_div_rn_f64_full) ;  /* 0x0000007800a87944 */ /* 0x002fea0003c00000 */
[----:B------:R-:W-:-:S07]  /*6ea0*/  IMAD.MOV.U32 R38, RZ, RZ, R13 ;  /* 0x000000ffff267224 */ /* 0x000fce00078e000d */
.L_x_142:
[----:B------:R-:W-:Y:S05]  /*6eb0*/  BSYNC.RECONVERGENT B0 ;  /* 0x0000000000007941 */ /* 0x000fea0003800200 */
.L_x_141:
[----:B------:R-:W0:Y:S01]  /*6ec0*/  F2I.F64.TRUNC R38, R38 ;  /* 0x0000002600267311 */ /* 0x000e22000030d100 */
[----:B------:R-:W-:Y:S01]  /*6ed0*/  BSSY.RECONVERGENT B0, `(.L_x_143) ;  /* 0x0000007000007945 */ /* 0x000fe20003800200 */
[----:B0-----:R-:W-:-:S07]  /*6ee0*/  LEA R11, R38, R11, 0x3 ;  /* 0x0000000b260b7211 */ /* 0x001fce00078e18ff */
.L_x_144:
[----:B------:R-:W0:Y:S02]  /*6ef0*/  LDS.64 R12, [R11] ;  /* 0x000000000b0c7984 */ /* 0x000e240000000a00 */
[----:B0-----:R-:W-:-:S05]  /*6f00*/  IADD3 R14, P1, PT, R12, 0x1, RZ ;  /* 0x000000010c0e7810 */ /* 0x001fca0007f3e0ff */
[----:B------:R-:W-:-:S07]  /*6f10*/  IMAD.X R15, RZ, RZ, R13, P1 ;  /* 0x000000ffff0f7224 */ /* 0x000fce00008e060d */
[----:B------:R-:W0:Y:S02]  /*6f20*/  ATOMS.CAST.SPIN.64 P1, [R11], R12, R14 ;  /* 0x0000000c0b00758d */ /* 0x000e24000182040e */
[----:B0-----:R-:W-:Y:S05]  /*6f30*/  @!P1 BRA `(.L_x_144) ;  /* 0xfffffffc00ec9947 */ /* 0x001fea000383ffff */
[----:B------:R-:W-:Y:S05]  /*6f40*/  BSYNC.RECONVERGENT B0 ;  /* 0x0000000000007941 */ /* 0x000fea0003800200 */
.L_x_143:
[----:B------:R-:W-:-:S07]  /*6f50*/  VIADD R10, R10, 0x2 ;  /* 0x000000020a0a7836 */ /* 0x000fce0000000000 */
.L_x_132:
[----:B------:R-:W-:-:S04]  /*6f60*/  ULOP3.LUT UR4, UR11, 0x1, URZ, 0xc0, !UPT ;  /* 0x000000010b047892 */ /* 0x000fc8000f8ec0ff */
[----:B------:R-:W-:-:S09]  /*6f70*/  UISETP.NE.U32.AND UP1, UPT, UR4, 0x1, UPT ;  /* 0x000000010400788c */ /* 0x000fd2000bf25070 */
[----:B------:R-:W-:Y:S05]  /*6f80*/  BRA.U UP1, `(.L_x_105) ;  /* 0x0000000501447547 */ /* 0x000fea000b800000 */
[----:B------:R-:W4:Y:S01]  /*6f90*/  S2UR UR6, SR_CgaCtaId ;  /* 0x00000000000679c3 */ /* 0x000f220000008800 */
[----:B------:R-:W-:Y:S01]  /*6fa0*/  UMOV UR4, 0x400 ;  /* 0x0000040000047882 */ /* 0x000fe20000000000 */
[----:B------:R-:W-:Y:S01]  /*6fb0*/  BSSY.RECONVERGENT B0, `(.L_x_145) ;  /* 0x000002d000007945 */ /* 0x000fe20003800200 */
[----:B------:R-:W-:-:S04]  /*6fc0*/  UIADD3 UR5, UPT, UPT, UR4, 0x2000, URZ ;  /* 0x0000200004057890 */ /* 0x000fc8000fffe0ff */
[----:B----4-:R-:W-:Y:S02]  /*6fd0*/  ULEA UR15, UR6, UR5, 0x18 ;  /* 0x00000005060f7291 */ /* 0x010fe4000f8ec0ff */
[----:B------:R-:W-:Y:S02]  /*6fe0*/  UIADD3 UR5, UPT, UPT, UR4, 0x1800, URZ ;  /* 0x0000180004057890 */ /* 0x000fe4000fffe0ff */
[----:B------:R-:W-:Y:S02]  /*6ff0*/  UIADD3 UR4, UPT, UPT, UR4, 0x2800, URZ ;  /* 0x0000280004047890 */ /* 0x000fe4000fffe0ff */
[C---:B------:R-:W-:Y:S01]  /*7000*/  LEA R17, R10.reuse, UR15, 0x3 ;  /* 0x0000000f0a117c11 */ /* 0x040fe2000f8e18ff */
[----:B------:R-:W-:Y:S02]  /*7010*/  ULEA UR5, UR6, UR5, 0x18 ;  /* 0x0000000506057291 */ /* 0x000fe4000f8ec0ff */
[----:B------:R-:W-:Y:S02]  /*7020*/  ULEA UR4, UR6, UR4, 0x18 ;  /* 0x0000000406047291 */ /* 0x000fe4000f8ec0ff */
[----:B------:R4:W0:Y:S02]  /*7030*/  LDS.64 R14, [R17] ;  /* 0x00000000110e7984 */ /* 0x0008240000000a00 */
[----:B------:R-:W-:-:S02]  /*7040*/  LEA R16, R10, UR5, 0x3 ;  /* 0x000000050a107c11 */ /* 0x000fc4000f8e18ff */
[----:B------:R-:W-:-:S03]  /*7050*/  LEA R18, R10, UR4, 0x3 ;  /* 0x000000040a127c11 */ /* 0x000fc6000f8e18ff */
[----:B------:R5:W2:Y:S01]  /*7060*/  LDS.64 R12, [R16] ;  /* 0x00000000100c7984 */ /* 0x000aa20000000a00 */
[----:B----4-:R-:W-:-:S03]  /*7070*/  IMAD.MOV.U32 R17, RZ, RZ, 0x3fd80000 ;  /* 0x3fd80000ff117424 */ /* 0x010fc600078e00ff */
[----:B------:R-:W3:Y:S01]  /*7080*/  LDS.64 R10, [R18] ;  /* 0x00000000120a7984 */ /* 0x000ee20000000a00 */
[----:B-----5:R-:W-:Y:S01]  /*7090*/  IMAD.MOV.U32 R16, RZ, RZ, 0x0 ;  /* 0x00000000ff107424 */ /* 0x020fe200078e00ff */
        /* <DEDUP_REMOVED lines=29> */
[----:B------:R-:W-:-:S07]  /*7270*/  MOV R12, R14 ;  /* 0x0000000e000c7202 */ /* 0x000fce0000000f00 */
.L_x_146:
[----:B------:R-:W-:Y:S05]  /*7280*/  BSYNC.RECONVERGENT B0 ;  /* 0x0000000000007941 */ /* 0x000fea0003800200 */
.L_x_145:
        /* <DEDUP_REMOVED lines=20> */
[----:B------:R-:W-:-:S07]  /*73d0*/  MOV R38, R13 ;  /* 0x0000000d00267202 */ /* 0x000fce0000000f00 */
.L_x_148:
[----:B------:R-:W-:Y:S05]  /*73e0*/  BSYNC.RECONVERGENT B0 ;  /* 0x0000000000007941 */ /* 0x000fea0003800200 */
.L_x_147:
[----:B------:R-:W0:Y:S01]  /*73f0*/  S2UR UR5, SR_CgaCtaId ;  /* 0x00000000000579c3 */ /* 0x000e220000008800 */
[----:B------:R-:W2:Y:S01]  /*7400*/  F2I.F64.TRUNC R38, R38 ;  /* 0x0000002600267311 */ /* 0x000ea2000030d100 */
[----:B------:R-:W-:Y:S02]  /*7410*/  UMOV UR4, 0x400 ;  /* 0x0000040000047882 */ /* 0x000fe40000000000 */
[----:B------:R-:W-:-:S04]  /*7420*/  UIADD3 UR4, UPT, UPT, UR4, 0x3000, URZ ;  /* 0x0000300004047890 */ /* 0x000fc8000fffe0ff */
[----:B0-----:R-:W-:-:S06]  /*7430*/  ULEA UR4, UR5, UR4, 0x18 ;  /* 0x0000000405047291 */ /* 0x001fcc000f8ec0ff */
[----:B--2---:R-:W-:-:S07]  /*7440*/  LEA R11, R38, UR4, 0x3 ;  /* 0x00000004260b7c11 */ /* 0x004fce000f8e18ff */
.L_x_149:
[----:B------:R-:W0:Y:S02]  /*7450*/  LDS.64 R12, [R11] ;  /* 0x000000000b0c7984 */ /* 0x000e240000000a00 */
[----:B0-----:R-:W-:-:S05]  /*7460*/  IADD3 R14, P1, PT, R12, 0x1, RZ ;  /* 0x000000010c0e7810 */ /* 0x001fca0007f3e0ff */
[----:B------:R-:W-:-:S07]  /*7470*/  IMAD.X R15, RZ, RZ, R13, P1 ;  /* 0x000000ffff0f7224 */ /* 0x000fce00008e060d */
[----:B------:R-:W0:Y:S02]  /*7480*/  ATOMS.CAST.SPIN.64 P1, [R11], R12, R14 ;  /* 0x0000000c0b00758d */ /* 0x000e24000182040e */
[----:B0-----:R-:W-:Y:S05]  /*7490*/  @!P1 BRA `(.L_x_149) ;  /* 0xfffffffc00ec9947 */ /* 0x001fea000383ffff */
.L_x_105:
[----:B------:R-:W-:Y:S05]  /*74a0*/  WARPSYNC.ALL ;  /* 0x0000000000007948 */ /* 0x000fea0003800000 */
[----:B------:R-:W-:Y:S06]  /*74b0*/  BAR.SYNC.DEFER_BLOCKING 0x0 ;  /* 0x0000000000007b1d */ /* 0x000fec0000010000 */
[----:B------:R-:W-:Y:S05]  /*74c0*/  BRA `(.L_x_150) ;  /* 0x0000002400287947 */ /* 0x000fea0003800000 */
.L_x_104:
[----:B------:R-:W-:Y:S01]  /*74d0*/  ISETP.GE.AND P1, PT, R0, R7, PT ;  /* 0x000000070000720c */ /* 0x000fe20003f26270 */
[----:B------:R-:W-:-:S12]  /*74e0*/  BSSY.RECONVERGENT B0, `(.L_x_151) ;  /* 0x0000010000007945 */ /* 0x000fd80003800200 */
[----:B------:R-:W-:Y:S05]  /*74f0*/  @P1 BRA `(.L_x_152) ;  /* 0x0000000000381947 */ /* 0x000fea0003800000 */
[----:B------:R-:W0:Y:S01]  /*7500*/  LDC.64 R12, c[0x0][0x380] ;  /* 0x0000e000ff0c7b82 */ /* 0x000e220000000a00 */
[----:B------:R-:W-:-:S04]  /*7510*/  IMAD.U32 R11, RZ, RZ, UR6 ;  /* 0x00000006ff0b7e24 */ /* 0x000fc8000f8e00ff */
[----:B------:R-:W-:-:S03]  /*7520*/  IMAD R11, R11, UR11, R0 ;  /* 0x0000000b0b0b7c24 */ /* 0x000fc6000f8e0200 */
[----:B------:R-:W2:Y:S08]  /*7530*/  LDC.64 R14, c[0x0][0x388] ;  /* 0x0000e200ff0e7b82 */ /* 0x000eb00000000a00 */
[----:B-1----:R-:W1:Y:S01]  /*7540*/  LDC.64 R16, c[0x0][0x390] ;  /* 0x0000e400ff107b82 */ /* 0x002e620000000a00 */
[----:B0-----:R-:W-:-:S06]  /*7550*/  IMAD.WIDE.U32 R12, R11, 0x8, R12 ;  /* 0x000000080b0c7825 */ /* 0x001fcc00078e000c */
[----:B------:R-:W3:Y:S01]  /*7560*/  LDG.E.64 R12, desc[UR8][R12.64] ;  /* 0x000000080c0c7981 */ /* 0x000ee2000c1e1b00 */
[----:B--2---:R-:W-:-:S06]  /*7570*/  IMAD.WIDE.U32 R14, R11, 0x8, R14 ;  /* 0x000000080b0e7825 */ /* 0x004fcc00078e000e */
[----:B------:R-:W2:Y:S01]  /*7580*/  LDG.E.64 R14, desc[UR8][R14.64] ;  /* 0x000000080e0e7981 */ /* 0x000ea2000c1e1b00 */
[----:B-1----:R-:W-:-:S06]  /*7590*/  IMAD.WIDE.U32 R16, R11, 0x8, R16 ;  /* 0x000000080b107825 */ /* 0x002fcc00078e0010 */
[----:B------:R-:W4:Y:S04]  /*75a0*/  LDG.E.64 R16, desc[UR8][R16.64] ;  /* 0x0000000810107981 */ /* 0x000f28000c1e1b00 */
[----:B---3--:R0:W-:Y:S04]  /*75b0*/  STS.64 [R10], R12 ;  /* 0x0000000c0a007388 */ /* 0x0081e80000000a00 */
[----:B--2---:R0:W-:Y:S04]  /*75c0*/  STS.64 [R9], R14 ;  /* 0x0000000e09007388 */ /* 0x0041e80000000a00 */
[----:B----4-:R0:W-:Y:S02]  /*75d0*/  STS.64 [R8], R16 ;  /* 0x0000001008007388 */ /* 0x0101e40000000a00 */
.L_x_152:
[----:B------:R-:W-:Y:S05]  /*75e0*/  BSYNC.RECONVERGENT B0 ;  /* 0x0000000000007941 */ /* 0x000fea0003800200 */
.L_x_151:
[----:B------:R-:W-:Y:S06]  /*75f0*/  BAR.SYNC.DEFER_BLOCKING 0x0 ;  /* 0x0000000000007b1d */ /* 0x000fec0000010000 */
[----:B------:R-:W-:Y:S05]  /*7600*/  @!P0 BRA `(.L_x_153) ;  /* 0x0000002000d08947 */ /* 0x000fea0003800000 */
[----:B------:R2:W3:Y:S01]  /*7610*/  LDS.64 R24, [R3] ;  /* 0x0000000003187984 */ /* 0x0004e20000000a00 */
[----:B------:R-:W4:Y:S01]  /*7620*/  LDCU UR5, c[0x0][0x3a0] ;  /* 0x00007400ff0577ac */ /* 0x000f220008000800 */
[----:B------:R-:W-:Y:S02]  /*7630*/  HFMA2 R18, -RZ, RZ, 0, 0 ;  /* 0x00000000ff127431 */ /* 0x000fe400000001ff */
[----:B------:R2:W0:Y:S04]  /*7640*/  LDS.64 R22, [R4] ;  /* 0x0000000004167984 */ /* 0x0004280000000a00 */
[----:B------:R2:W0:Y:S01]  /*7650*/  LDS.64 R20, [R5] ;  /* 0x0000000005147984 */ /* 0x0004220000000a00 */
[----:B----4-:R-:W-:-:S04]  /*7660*/  UIADD3 UR5, UPT, UPT, UR14, -UR5, URZ ;  /* 0x800000050e057290 */ /* 0x010fc8000fffe0ff */
[----:B------:R-:W-:-:S09]  /*7670*/  UISETP.GT.U32.AND UP1, UPT, UR5, -0x4, UPT ;  /* 0xfffffffc0500788c */ /* 0x000fd2000bf24070 */
[----:B--2---:R-:W-:Y:S05]  /*7680*/  BRA.U UP1, `(.L_x_154) ;  /* 0x0000001101c87547 */ /* 0x004fea000b800000 */
[----:B------:R-:W-:Y:S01]  /*7690*/  UIADD3 UR5, UPT, UPT, UR19, 0x2000, URZ ;  /* 0x0000200013057890 */ /* 0x000fe2000fffe0ff */
[----:B0-----:R-:W-:Y:S01]  /*76a0*/  LOP3.LUT R10, R7, 0x7ffffffc, RZ, 0xc0, !PT ;  /* 0x7ffffffc070a7812 */ /* 0x001fe200078ec0ff */
[----:B------:R-:W-:Y:S01]  /*76b0*/  UIADD3 UR6, UPT, UPT, UR19, 0x2800, URZ ;  /* 0x0000280013067890 */ /* 0x000fe2000fffe0ff */
[----:B------:R-:W-:Y:S01]  /*76c0*/  BSSY B0, `(.L_x_154) ;  /* 0x000012e000007945 */ /* 0x000fe20003800000 */
[----:B------:R-:W-:Y:S02]  /*76d0*/  ULEA UR5, UR20, UR5, 0x18 ;  /* 0x0000000514057291 */ /* 0x000fe4000f8ec0ff */
[----:B------:R-:W-:Y:S01]  /*76e0*/  ULEA UR6, UR20, UR6, 0x18 ;  /* 0x0000000614067291 */ /* 0x000fe2000f8ec0ff */
[----:B------:R-:W-:Y:S01]  /*76f0*/  IMAD.MOV R10, RZ, RZ, -R10 ;  /* 0x000000ffff0a7224 */ /* 0x000fe200078e0a0a */
[----:B------:R-:W-:Y:S02]  /*7700*/  UIADD3 UR15, UPT, UPT, UR4, 0x10, URZ ;  /* 0x00000010040f7890 */ /* 0x000fe4000fffe0ff */
[----:B------:R-:W-:-:S02]  /*7710*/  UIADD3 UR5, UPT, UPT, UR5, 0x10, URZ ;  /* 0x0000001005057890 */ /* 0x000fc4000fffe0ff */
[----:B------:R-:W-:Y:S02]  /*7720*/  UIADD3 UR6, UPT, UPT, UR6, 0x10, URZ ;  /* 0x0000001006067890 */ /* 0x000fe4000fffe0ff */
[----:B-1----:R-:W-:Y:S02]  /*7730*/  IMAD.U32 R17, RZ, RZ, UR15 ;  /* 0x0000000fff117e24 */ /* 0x002fe4000f8e00ff */
[----:B------:R-:W-:Y:S02]  /*7740*/  MOV R16, UR5 ;  /* 0x0000000500107c02 */ /* 0x000fe40008000f00 */
[----:B------:R-:W-:-:S07]  /*7750*/  IMAD.U32 R11, RZ, RZ, UR6 ;  /* 0x00000006ff0b7e24 */ /* 0x000fce000f8e00ff */
.L_x_179:
[----:B------:R-:W0:Y:S01]  /*7760*/  LDS.64 R14, [R16+-0x10] ;  /* 0xfffff000100e7984 */ /* 0x000e220000000a00 */
[----:B------:R-:W-:Y:S01]  /*7770*/  MOV R34, 0x0 ;  /* 0x0000000000227802 */ /* 0x000fe20000000f00 */
[----:B------:R-:W-:Y:S01]  /*7780*/  IMAD.MOV.U32 R35, RZ, RZ, 0x3fd80000 ;  /* 0x3fd80000ff237424 */ /* 0x000fe200078e00ff */
[----:B------:R-:W-:Y:S05]  /*7790*/  YIELD ;  /* 0x0000000000007946 */ /* 0x000fea0003800000 */
[----:B------:R-:W3:Y:S01]  /*77a0*/  LDS.64 R12, [R17+-0x10] ;  /* 0xfffff000110c7984 */ /* 0x000ee20000000a00 */
[----:B------:R-:W-:Y:S03]  /*77b0*/  BSSY.RECONVERGENT B2, `(.L_x_155) ;  /* 0x0000022000027945 */ /* 0x000fe60003800200 */
[----:B------:R-:W1:Y:S01]  /*77c0*/  LDS.64 R18, [R11+-0x10] ;  /* 0xfffff0000b127984 */ /* 0x000e620000000a00 */
[----:B0-----:R-:W-:-:S02]  /*77d0*/  DADD R14, R22, -R14 ;  /* 0x00000000160e7229 */ /* 0x001fc4000000080e */
[----:B---3--:R-:W-:-:S06]  /*77e0*/  DADD R12, R24, -R12 ;  /* 0x00000000180c7229 */ /* 0x008fcc000000080c */
[----:B------:R-:W-:Y:S02]  /*77f0*/  DMUL R14, R14, R14 ;  /* 0x0000000e0e0e7228 */ /* 0x000fe40000000000 */
[----:B-1----:R-:W-:-:S06]  /*7800*/  DADD R18, R20, -R18 ;  /* 0x0000000014127229 */ /* 0x002fcc0000000812 */
        /* <DEDUP_REMOVED lines=9> */
[----:B------:R-:W-:Y:S01]  /*78a0*/  DFMA R34, R34, R18, R12 ;  /* 0x000000122222722b */ /* 0x000fe2000000000c */
[----:B------:R-:W-:-:S07]  /*78b0*/  LOP3.LUT R18, R7, 0x7ffffffc, RZ, 0xc0, !PT ;  /* 0x7ffffffc07127812 */ /* 0x000fce00078ec0ff */
[----:B------:R-:W-:Y:S02]  /*78c0*/  DMUL R30, R14, R34 ;  /* 0x000000220e1e7228 */ /* 0x000fe40000000000 */
[----:B------:R-:W-:Y:S01]  /*78d0*/  VIADD R33, R35, 0xfff00000 ;  /* 0xfff0000023217836 */ /* 0x000fe20000000000 */
[----:B------:R-:W-:-:S05]  /*78e0*/  MOV R32, R34 ;  /* 0x0000002200207202 */ /* 0x000fca0000000f00 */
        /* <DEDUP_REMOVED lines=14> */
.L_x_156:
[----:B------:R-:W-:Y:S05]  /*79d0*/  BSYNC.RECONVERGENT B2 ;  /* 0x0000000000027941 */ /* 0x000fea0003800200 */
.L_x_155:
        /* <DEDUP_REMOVED lines=22> */
.L_x_158:
[----:B------:R-:W-:Y:S05]  /*7b40*/  BSYNC.RECONVERGENT B2 ;  /* 0x0000000000027941 */ /* 0x000fea0003800200 */
.L_x_157:
[----:B------:R-:W0:Y:S01]  /*7b50*/  S2R R19, SR_CgaCtaId ;  /* 0x0000000000137919 */ /* 0x000e220000008800 */
[----:B------:R-:W1:Y:S01]  /*7b60*/  F2I.F64.TRUNC R38, R38 ;  /* 0x0000002600267311 */ /* 0x000e62000030d100 */
[----:B------:R-:W-:Y:S01]  /*7b70*/  MOV R12, 0x400 ;  /* 0x00000400000c7802 */ /* 0x000fe20000000f00 */
[----:B------:R-:W-:Y:S04]  /*7b80*/  BSSY.RECONVERGENT B1, `(.L_x_159) ;  /* 0x0000009000017945 */ /* 0x000fe80003800200 */
[----:B------:R-:W-:-:S05]  /*7b90*/  VIADD R12, R12, 0x3000 ;  /* 0x000030000c0c7836 */ /* 0x000fca0000000000 */
[----:B0-----:R-:W-:-:S04]  /*7ba0*/  LEA R19, R19, R12, 0x18 ;  /* 0x0000000c13137211 */ /* 0x001fc800078ec0ff */
[----:B-1----:R-:W-:-:S07]  /*7bb0*/  LEA R27, R38, R19, 0x3 ;  /* 0x00000013261b7211 */ /* 0x002fce00078e18ff */
.L_x_160:
[----:B------:R-:W0:Y:S02]  /*7bc0*/  LDS.64 R12, [R27] ;  /* 0x000000001b0c7984 */ /* 0x000e240000000a00 */
[----:B0-----:R-:W-:-:S05]  /*7bd0*/  IADD3 R14, P1, PT, R12, 0x1, RZ ;  /* 0x000000010c0e7810 */ /* 0x001fca0007f3e0ff */
[----:B------:R-:W-:-:S07]  /*7be0*/  IMAD.X R15, RZ, RZ, R13, P1 ;  /* 0x000000ffff0f7224 */ /* 0x000fce00008e060d */
[----:B------:R-:W0:Y:S02]  /*7bf0*/  ATOMS.CAST.SPIN.64 P1, [R27], R12, R14 ;  /* 0x0000000c1b00758d */ /* 0x000e24000182040e */
[----:B0-----:R-:W-:Y:S05]  /*7c00*/  @!P1 BRA `(.L_x_160) ;  /* 0xfffffffc00ec9947 */ /* 0x001fea000383ffff */
[----:B------:R-:W-:Y:S05]  /*7c10*/  BSYNC.RECONVERGENT B1 ;  /* 0x0000000000017941 */ /* 0x000fea0003800200 */
.L_x_159:
[----:B------:R-:W0:Y:S01]  /*7c20*/  LDS.64 R26, [R16+-0x8] ;  /* 0xfffff800101a7984 */ /* 0x000e220000000a00 */
[----:B------:R-:W-:Y:S01]  /*7c30*/  MOV R34, 0x0 ;  /* 0x0000000000227802 */ /* 0x000fe20000000f00 */
[----:B------:R-:W-:Y:S01]  /*7c40*/  IMAD.MOV.U32 R35, RZ, RZ, 0x3fd80000 ;  /* 0x3fd80000ff237424 */ /* 0x000fe200078e00ff */
[----:B------:R-:W-:Y:S01]  /*7c50*/  BSSY.RECONVERGENT B2, `(.L_x_161) ;  /* 0x0000022000027945 */ /* 0x000fe20003800200 */
[----:B------:R-:W1:Y:S04]  /*7c60*/  LDS.64 R14, [R17+-0x8] ;  /* 0xfffff800110e7984 */ /* 0x000e680000000a00 */
[----:B------:R-:W2:Y:S01]  /*7c70*/  LDS.64 R12, [R11+-0x8] ;  /* 0xfffff8000b0c7984 */ /* 0x000ea20000000a00 */
[----:B0-----:R-:W-:Y:S02]  /*7c80*/  DADD R26, R22, -R26 ;  /* 0x00000000161a7229 */ /* 0x001fe4000000081a */
[----:B-1----:R-:W-:-:S06]  /*7c90*/  DADD R14, R24, -R14 ;  /* 0x00000000180e7229 */ /* 0x002fcc000000080e */
[----:B------:R-:W-:Y:S02]  /*7ca0*/  DMUL R26, R26, R26 ;  /* 0x0000001a1a1a7228 */ /* 0x000fe40000000000 */
[----:B--2---:R-:W-:-:S06]  /*7cb0*/  DADD R12, R20, -R12 ;  /* 0x00000000140c7229 */ /* 0x004fcc000000080c */
        /* <DEDUP_REMOVED lines=27> */
.L_x_162:
[----:B------:R-:W-:Y:S05]  /*7e70*/  BSYNC.RECONVERGENT B2 ;  /* 0x0000000000027941 */ /* 0x000fea0003800200 */
.L_x_161:
        /* <DEDUP_REMOVED lines=22> */
.L_x_164:
[----:B------:R-:W-:Y:S05]  /*7fe0*/  BSYNC.RECONVERGENT B2 ;  /* 0x0000000000027941 */ /* 0x000fea0003800200 */
.L_x_163:
[----:B------:R-:W0:Y:S01]  /*7ff0*/  F2I.F64.TRUNC R38, R38 ;  /* 0x0000002600267311 */ /* 0x000e22000030d100 */
[----:B------:R-:W-:Y:S01]  /*8000*/  BSSY.RECONVERGENT B1, `(.L_x_165) ;  /* 0x0000007000017945 */ /* 0x000fe20003800200 */
[----:B0-----:R-:W-:-:S07]  /*8010*/  IMAD R27, R38, 0x8, R19 ;  /* 0x00000008261b7824 */ /* 0x001fce00078e0213 */
.L_x_166:
[----:B------:R-:W0:Y:S02]  /*8020*/  LDS.64 R12, [R27] ;  /* 0x000000001b0c7984 */ /* 0x000e240000000a00 */
[----:B0-----:R-:W-:-:S04]  /*8030*/  IADD3 R14, P1, PT, R12, 0x1, RZ ;  /* 0x000000010c0e7810 */ /* 0x001fc80007f3e0ff */
[----:B------:R-:W-:-:S08]  /*8040*/  IADD3.X R15, PT, PT, RZ, R13, RZ, P1, !PT ;  /* 0x0000000dff0f7210 */ /* 0x000fd00000ffe4ff */
[----:B------:R-:W0:Y:S02]  /*8050*/  ATOMS.CAST.SPIN.64 P1, [R27], R12, R14 ;  /* 0x0000000c1b00758d */ /* 0x000e24000182040e */
[----:B0-----:R-:W-:Y:S05]  /*8060*/  @!P1 BRA `(.L_x_166) ;  /* 0xfffffffc00ec9947 */ /* 0x001fea000383ffff */
[----:B------:R-:W-:Y:S05]  /*8070*/  BSYNC.RECONVERGENT B1 ;  /* 0x0000000000017941 */ /* 0x000fea0003800200 */
.L_x_165:
[----:B------:R-:W0:Y:S01]  /*8080*/  LDS.64 R26, [R16] ;  /* 0x00000000101a7984 */ /* 0x000e220000000a00 */
[----:B------:R-:W-:Y:S01]  /*8090*/  IMAD.MOV.U32 R34, RZ, RZ, 0x0 ;  /* 0x00000000ff227424 */ /* 0x000fe200078e00ff */
[----:B------:R-:W-:Y:S01]  /*80a0*/  MOV R35, 0x3fd80000 ;  /* 0x3fd8000000237802 */ /* 0x000fe20000000f00 */
[----:B------:R-:W-:Y:S01]  /*80b0*/  BSSY.RECONVERGENT B2, `(.L_x_167) ;  /* 0x0000022000027945 */ /* 0x000fe20003800200 */
[----:B------:R-:W1:Y:S04]  /*80c0*/  LDS.64 R14, [R17] ;  /* 0x00000000110e7984 */ /* 0x000e680000000a00 */
[----:B------:R-:W2:Y:S01]  /*80d0*/  LDS.64 R12, [R11] ;  /* 0x000000000b0c7984 */ /* 0x000ea20000000a00 */
        /* <DEDUP_REMOVED lines=27> */
[----:B------:R-:W-:-:S07]  /*8290*/  MOV R12, 0x82b0 ;  /* 0x000082b0000c7802 */ /* 0x000fce0000000f00 */
[----:B------:R-:W-:Y:S05]  /*82a0*/  CALL.REL.NOINC `($__internal_1_$__cuda_sm20_dsqrt_rn_f64_mediumpath_v1) ;  /* 0x0000006c00387944 */ /* 0x000fea0003c00000 */
[----:B------:R-:W-:Y:S02]  /*82b0*/  IMAD.MOV.U32 R26, RZ, RZ, R14 ;  /* 0x000000ffff1a7224 */ /* 0x000fe400078e000e */
[----:B------:R-:W-:-:S07]  /*82c0*/  IMAD.MOV.U32 R27, RZ, RZ, R13 ;  /* 0x000000ffff1b7224 */ /* 0x000fce00078e000d */
.L_x_168:
[----:B------:R-:W-:Y:S05]  /*82d0*/  BSYNC.RECONVERGENT B2 ;  /* 0x0000000000027941 */ /* 0x000fea0003800200 */
.L_x_167:
        /* <DEDUP_REMOVED lines=22> */
.L_x_170:
[----:B------:R-:W-:Y:S05]  /*8440*/  BSYNC.RECONVERGENT B2 ;  /* 0x0000000000027941 */ /* 0x000fea0003800200 */
.L_x_169:
[----:B------:R-:W0:Y:S01]  /*8450*/  F2I.F64.TRUNC R38, R38 ;  /* 0x0000002600267311 */ /* 0x000e22000030d100 */
[----:B------:R-:W-:Y:S01]  /*8460*/  BSSY.RECONVERGENT B1, `(.L_x_171) ;  /* 0x0000007000017945 */ /* 0x000fe20003800200 */
[----:B0-----:R-:W-:-:S07]  /*8470*/  IMAD R27, R38, 0x8, R19 ;  /* 0x00000008261b7824 */ /* 0x001fce00078e0213 */
.L_x_172:
[----:B------:R-:W0:Y:S02]  /*8480*/  LDS.64 R12, [R27] ;  /* 0x000000001b0c7984 */ /* 0x000e240000000a00 */
[----:B0-----:R-:W-:-:S05]  /*8490*/  IADD3 R14, P1, PT, R12, 0x1, RZ ;  /* 0x000000010c0e7810 */ /* 0x001fca0007f3e0ff */
[----:B------:R-:W-:-:S07]  /*84a0*/  IMAD.X R15, RZ, RZ, R13, P1 ;  /* 0x000000ffff0f7224 */ /* 0x000fce00008e060d */
[----:B------:R-:W0:Y:S02]  /*84b0*/  ATOMS.CAST.SPIN.64 P1, [R27], R12, R14 ;  /* 0x0000000c1b00758d */ /* 0x000e24000182040e */
[----:B0-----:R-:W-:Y:S05]  /*84c0*/  @!P1 BRA `(.L_x_172) ;  /* 0xfffffffc00ec9947 */ /* 0x001fea000383ffff */
[----:B------:R-:W-:Y:S05]  /*84d0*/  BSYNC.RECONVERGENT B1 ;  /* 0x0000000000017941 */ /* 0x000fea0003800200 */
.L_x_171:
[----:B------:R-:W0:Y:S01]  /*84e0*/  LDS.64 R26, [R16+0x8] ;  /* 0x00000800101a7984 */ /* 0x000e220000000a00 */
[----:B------:R-:W-:Y:S01]  /*84f0*/  IMAD.MOV.U32 R34, RZ, RZ, 0x0 ;  /* 0x00000000ff227424 */ /* 0x000fe200078e00ff */
[----:B------:R-:W-:Y:S01]  /*8500*/  BSSY.RECONVERGENT B2, `(.L_x_173) ;  /* 0x0000023000027945 */ /* 0x000fe20003800200 */
[----:B------:R-:W-:Y:S01]  /*8510*/  IMAD.MOV.U32 R35, RZ, RZ, 0x3fd80000 ;  /* 0x3fd80000ff237424 */ /* 0x000fe200078e00ff */
[----:B------:R-:W1:Y:S04]  /*8520*/  LDS.64 R14, [R17+0x8] ;  /* 0x00000800110e7984 */ /* 0x000e680000000a00 */
[----:B------:R-:W2:Y:S01]  /*8530*/  LDS.64 R12, [R11+0x8] ;  /* 0x000008000b0c7984 */ /* 0x000ea20000000a00 */
[----:B0-----:R-:W-:Y:S02]  /*8540*/  DADD R26, R22, -R26 ;  /* 0x00000000161a7229 */ /* 0x001fe4000000081a */
[----:B-1----:R-:W-:-:S06]  /*8550*/  DADD R14, R24, -R14 ;  /* 0x00000000180e7229 */ /* 0x002fcc000000080e */
[----:B------:R-:W-:Y:S02]  /*8560*/  DMUL R26, R26, R26 ;  /* 0x0000001a1a1a7228 */ /* 0x000fe40000000000 */
[----:B--2---:R-:W-:-:S06]  /*8570*/  DADD R12, R20, -R12 ;  /* 0x00000000140c7229 */ /* 0x004fcc000000080c */
        /* <DEDUP_REMOVED lines=27> */
.L_x_174:
[----:B------:R-:W-:Y:S05]  /*8730*/  BSYNC.RECONVERGENT B2 ;  /* 0x0000000000027941 */ /* 0x000fea0003800200 */
.L_x_173:
        /* <DEDUP_REMOVED lines=22> */
.L_x_176:
[----:B------:R-:W-:Y:S05]  /*88a0*/  BSYNC.RECONVERGENT B2 ;  /* 0x0000000000027941 */ /* 0x000fea0003800200 */
.L_x_175:
[----:B------:R-:W0:Y:S01]  /*88b0*/  F2I.F64.TRUNC R38, R38 ;  /* 0x0000002600267311 */ /* 0x000e22000030d100 */
[----:B------:R-:W-:Y:S01]  /*88c0*/  BSSY.RECONVERGENT B1, `(.L_x_177) ;  /* 0x0000007000017945 */ /* 0x000fe20003800200 */
[----:B0-----:R-:W-:-:S07]  /*88d0*/  LEA R19, R38, R19, 0x3 ;  /* 0x0000001326137211 */ /* 0x001fce00078e18ff */
.L_x_178:
[----:B------:R-:W0:Y:S02]  /*88e0*/  LDS.64 R12, [R19] ;  /* 0x00000000130c7984 */ /* 0x000e240000000a00 */
[----:B0-----:R-:W-:-:S05]  /*88f0*/  IADD3 R14, P1, PT, R12, 0x1, RZ ;  /* 0x000000010c0e7810 */ /* 0x001fca0007f3e0ff */
[----:B------:R-:W-:-:S07]  /*8900*/  IMAD.X R15, RZ, RZ, R13, P1 ;  /* 0x000000ffff0f7224 */ /* 0x000fce00008e060d */
[----:B------:R-:W0:Y:S02]  /*8910*/  ATOMS.CAST.SPIN.64 P1, [R19], R12, R14 ;  /* 0x0000000c1300758d */ /* 0x000e24000182040e */
[----:B0-----:R-:W-:Y:S05]  /*8920*/  @!P1 BRA `(.L_x_178) ;  /* 0xfffffffc00ec9947 */ /* 0x001fea000383ffff */
[----:B------:R-:W-:Y:S05]  /*8930*/  BSYNC.RECONVERGENT B1 ;  /* 0x0000000000017941 */ /* 0x000fea0003800200 */
.L_x_177:
[----:B------:R-:W-:Y:S01]  /*8940*/  VIADD R10, R10, 0x4 ;  /* 0x000000040a0a7836 */ /* 0x000fe20000000000 */
[----:B------:R-:W-:Y:S01]  /*8950*/  IADD3 R17, PT, PT, R17, 0x20, RZ ;  /* 0x0000002011117810 */ /* 0x000fe20007ffe0ff */
[----:B------:R-:W-:Y:S02]  /*8960*/  VIADD R16, R16, 0x20 ;  /* 0x0000002010107836 */ /* 0x000fe40000000000 */
[----:B------:R-:W-:Y:S01]  /*8970*/  VIADD R11, R11, 0x20 ;  /* 0x000000200b0b7836 */ /* 0x000fe20000000000 */
[----:B------:R-:W-:-:S13]  /*8980*/  ISETP.NE.AND P1, PT, R10, RZ, PT ;  /* 0x000000ff0a00720c */ /* 0x000fda0003f25270 */
[----:B------:R-:W-:Y:S05]  /*8990*/  @P1 BRA `(.L_x_179) ;  /* 0xffffffec00701947 */ /* 0x000fea000383ffff */
[----:B------:R-:W-:Y:S05]  /*89a0*/  BSYNC B0 ;  /* 0x0000000000007941 */ /* 0x000fea0003800000 */
.L_x_154:
[----:B------:R-:W-:-:S13]  /*89b0*/  LOP3.LUT P1, RZ, R7, 0x3, RZ, 0xc0, !PT ;  /* 0x0000000307ff7812 */ /* 0x000fda000782c0ff */
[----:B------:R-:W-:Y:S05]  /*89c0*/  @!P1 BRA `(.L_x_153) ;  /* 0x0000000c00e09947 */ /* 0x000fea0003800000 */
[----:B------:R-:W2:Y:S02]  /*89d0*/  LDCU UR5, c[0x0][0x3a0] ;  /* 0x00007400ff0577ac */ /* 0x000ea40008000800 */
[----:B--2---:R-:W-:-:S04]  /*89e0*/  UIADD3 UR5, UPT, UPT, -UR14, UR5, URZ ;  /* 0x000000050e057290 */ /* 0x004fc8000fffe1ff */
[----:B------:R-:W-:-:S04]  /*89f0*/  ULOP3.LUT UR5, UR5, 0x3, URZ, 0xc0, !UPT ;  /* 0x0000000305057892 */ /* 0x000fc8000f8ec0ff */
[----:B------:R-:W-:-:S09]  /*8a00*/  UISETP.NE.AND UP1, UPT, UR5, 0x1, UPT ;  /* 0x000000010500788c */ /* 0x000fd2000bf25270 */
[----:B------:R-:W-:Y:S05]  /*8a10*/  BRA.U !UP1, `(.L_x_180) ;  /* 0x0000000909707547 */ /* 0x000fea000b800000 */
[----:B------:R-:W2:Y:S01]  /*8a20*/  S2UR UR15, SR_CgaCtaId ;  /* 0x00000000000f79c3 */ /* 0x000ea20000008800 */
[----:B------:R-:W-:Y:S01]  /*8a30*/  UMOV UR5, 0x400 ;  /* 0x0000040000057882 */ /* 0x000fe20000000000 */
[----:B------:R-:W-:Y:S01]  /*8a40*/  IMAD.MOV.U32 R28, RZ, RZ, 0x0 ;  /* 0x00000000ff1c7424 */ /* 0x000fe200078e00ff */
[----:B------:R-:W-:Y:S01]  /*8a50*/  UIADD3 UR6, UPT, UPT, UR5, 0x2000, URZ ;  /* 0x0000200005067890 */ /* 0x000fe2000fffe0ff */
[----:B------:R-:W-:Y:S01]  /*8a60*/  IMAD.MOV.U32 R29, RZ, RZ, 0x3fd80000 ;  /* 0x3fd80000ff1d7424 */ /* 0x000fe200078e00ff */
[----:B------:R-:W-:Y:S02]  /*8a70*/  BSSY.RECONVERGENT B0, `(.L_x_181) ;  /* 0x000002b000007945 */ /* 0x000fe40003800200 */
[----:B--2---:R-:W-:Y:S02]  /*8a80*/  ULEA UR17, UR15, UR6, 0x18 ;  /* 0x000000060f117291 */ /* 0x004fe4000f8ec0ff */
[----:B------:R-:W-:Y:S02]  /*8a90*/  UIADD3 UR6, UPT, UPT, UR5, 0x1800, URZ ;  /* 0x0000180005067890 */ /* 0x000fe4000fffe0ff */
[----:B------:R-:W-:-:S02]  /*8aa0*/  UIADD3 UR5, UPT, UPT, UR5, 0x2800, URZ ;  /* 0x0000280005057890 */ /* 0x000fc4000fffe0ff */
[C---:B------:R-:W-:Y:S01]  /*8ab0*/  LEA R11, R18.reuse, UR17, 0x3 ;  /* 0x00000011120b7c11 */ /* 0x040fe2000f8e18ff */
[----:B------:R-:W-:Y:S02]  /*8ac0*/  ULEA UR6, UR15, UR6, 0x18 ;  /* 0x000000060f067291 */ /* 0x000fe4000f8ec0ff */
[----:B------:R-:W-:Y:S02]  /*8ad0*/  ULEA UR5, UR15, UR5, 0x18 ;  /* 0x000000050f057291 */ /* 0x000fe4000f8ec0ff */
[----:B0-----:R-:W0:Y:S02]  /*8ae0*/  LDS.64 R14, [R11] ;  /* 0x000000000b0e7984 */ /* 0x001e240000000a00 */
[C---:B-1----:R-:W-:Y:S02]  /*8af0*/  LEA R16, R18.reuse, UR6, 0x3 ;  /* 0x0000000612107c11 */ /* 0x042fe4000f8e18ff */
[----:B------:R-:W-:-:S03]  /*8b00*/  LEA R10, R18, UR5, 0x3 ;  /* 0x00000005120a7c11 */ /* 0x000fc6000f8e18ff */
[----:B------:R-:W3:Y:S04]  /*8b10*/  LDS.64 R12, [R16] ;  /* 0x00000000100c7984 */ /* 0x000ee80000000a00 */
[----:B------:R-:W1:Y:S01]  /*8b20*/  LDS.64 R26, [R10] ;  /* 0x000000000a1a7984 */ /* 0x000e620000000a00 */
[----:B0-----:R-:W-:Y:S02]  /*8b30*/  DADD R14, R22, -R14 ;  /* 0x00000000160e7229 */ /* 0x001fe4000000080e */
[----:B---3--:R-:W-:-:S06]  /*8b40*/  DADD R12, R24, -R12 ;  /* 0x00000000180c7229 */ /* 0x008fcc000000080c */
[----:B------:R-:W-:Y:S02]  /*8b50*/  DMUL R14, R14, R14 ;  /* 0x0000000e0e0e7228 */ /* 0x000fe40000000000 */
[----:B-1----:R-:W-:-:S06]  /*8b60*/  DADD R26, R20, -R26 ;  /* 0x00000000141a7229 */ /* 0x002fcc000000081a */
        /* <DEDUP_REMOVED lines=27> */
.L_x_182:
[----:B------:R-:W-:Y:S05]  /*8d20*/  BSYNC.RECONVERGENT B0 ;  /* 0x0000000000007941 */ /* 0x000fea0003800200 */
.L_x_181:
        /* <DEDUP_REMOVED lines=22> */
.L_x_184:
[----:B------:R-:W-:Y:S05]  /*8e90*/  BSYNC.RECONVERGENT B0 ;  /* 0x0000000000007941 */ /* 0x000fea0003800200 */
.L_x_183:
[----:B------:R-:W0:Y:S01]  /*8ea0*/  S2R R12, SR_CgaCtaId ;  /* 0x00000000000c7919 */ /* 0x000e220000008800 */
[----:B------:R-:W1:Y:S01]  /*8eb0*/  F2I.F64.TRUNC R38, R38 ;  /* 0x0000002600267311 */ /* 0x000e62000030d100 */
[----:B------:R-:W-:Y:S01]  /*8ec0*/  MOV R7, 0x400 ;  /* 0x0000040000077802 */ /* 0x000fe20000000f00 */
[----:B------:R-:W-:Y:S03]  /*8ed0*/  BSSY.RECONVERGENT B0, `(.L_x_185) ;  /* 0x0000009000007945 */ /* 0x000fe60003800200 */
[----:B------:R-:W-:-:S04]  /*8ee0*/  IADD3 R7, PT, PT, R7, 0x3000, RZ ;  /* 0x0000300007077810 */ /* 0x000fc80007ffe0ff */
[----:B0-----:R-:W-:-:S05]  /*8ef0*/  LEA R7, R12, R7, 0x18 ;  /* 0x000000070c077211 */ /* 0x001fca00078ec0ff */
[----:B-1----:R-:W-:-:S07]  /*8f00*/  IMAD R17, R38, 0x8, R7 ;  /* 0x0000000826117824 */ /* 0x002fce00078e0207 */
.L_x_186:
[----:B------:R-:W0:Y:S02]  /*8f10*/  LDS.64 R12, [R17] ;  /* 0x00000000110c7984 */ /* 0x000e240000000a00 */
[----:B0-----:R-:W-:-:S05]  /*8f20*/  IADD3 R14, P1, PT, R12, 0x1, RZ ;  /* 0x000000010c0e7810 */ /* 0x001fca0007f3e0ff */
[----:B------:R-:W-:-:S07]  /*8f30*/  IMAD.X R15, RZ, RZ, R13, P1 ;  /* 0x000000ffff0f7224 */ /* 0x000fce00008e060d */
[----:B------:R-:W0:Y:S02]  /*8f40*/  ATOMS.CAST.SPIN.64 P1, [R17], R12, R14 ;  /* 0x0000000c1100758d */ /* 0x000e24000182040e */
[----:B0-----:R-:W-:Y:S05]  /*8f50*/  @!P1 BRA `(.L_x_186) ;  /* 0xfffffffc00ec9947 */ /* 0x001fea000383ffff */
[----:B------:R-:W-:Y:S05]  /*8f60*/  BSYNC.RECONVERGENT B0 ;  /* 0x0000000000007941 */ /* 0x000fea0003800200 */
.L_x_185:
[----:B------:R0:W1:Y:S01]  /*8f70*/  LDS.64 R12, [R11+0x8] ;  /* 0x000008000b0c7984 */ /* 0x0000620000000a00 */
[----:B------:R-:W-:Y:S03]  /*8f80*/  BSSY.RECONVERGENT B0, `(.L_x_187) ;  /* 0x0000024000007945 */ /* 0x000fe60003800200 */
[----:B------:R-:W2:Y:S04]  /*8f90*/  LDS.64 R16, [R16+0x8] ;  /* 0x0000080010107984 */ /* 0x000ea80000000a00 */
[----:B------:R3:W4:Y:S01]  /*8fa0*/  LDS.64 R14, [R10+0x8] ;  /* 0x000008000a0e7984 */ /* 0x0007220000000a00 */
[----:B0-----:R-:W-:Y:S02]  /*8fb0*/  IMAD.MOV.U32 R11, RZ, RZ, 0x3fd80000 ;  /* 0x3fd80000ff0b7424 */ /* 0x001fe400078e00ff */
[----:B---3--:R-:W-:Y:S01]  /*8fc0*/  IMAD.MOV.U32 R10, RZ, RZ, 0x0 ;  /* 0x00000000ff0a7424 */ /* 0x008fe200078e00ff */
[----:B-1----:R-:W-:-:S02]  /*8fd0*/  DADD R26, R22, -R12 ;  /* 0x00000000161a7229 */ /* 0x002fc4000000080c */
[----:B--2---:R-:W-:-:S06]  /*8fe0*/  DADD R12, R24, -R16 ;  /* 0x00000000180c7229 */ /* 0x004fcc0000000810 */
[----:B------:R-:W-:Y:S02]  /*8ff0*/  DMUL R26, R26, R26 ;  /* 0x0000001a1a1a7228 */ /* 0x000fe40000000000 */
[----:B----4-:R-:W-:-:S06]  /*9000*/  DADD R28, R20, -R14 ;  /* 0x00000000141c7229 */ /* 0x010fcc000000080e */
        /* <DEDUP_REMOVED lines=27> */
.L_x_188:
[----:B------:R-:W-:Y:S05]  /*91c0*/  BSYNC.RECONVERGENT B0 ;  /* 0x0000000000007941 */ /* 0x000fea0003800200 */
.L_x_187:
        /* <DEDUP_REMOVED lines=22> */
.L_x_190:
[----:B------:R-:W-:Y:S05]  /*9330*/  BSYNC.RECONVERGENT B0 ;  /* 0x0000000000007941 */ /* 0x000fea0003800200 */
.L_x_189:
[----:B------:R-:W0:Y:S01]  /*9340*/  F2I.F64.TRUNC R38, R38 ;  /* 0x0000002600267311 */ /* 0x000e22000030d100 */
[----:B------:R-:W-:Y:S01]  /*9350*/  BSSY.RECONVERGENT B0, `(.L_x_191) ;  /* 0x0000007000007945 */ /* 0x000fe20003800200 */
[----:B0-----:R-:W-:-:S07]  /*9360*/  LEA R7, R38, R7, 0x3 ;  /* 0x0000000726077211 */ /* 0x001fce00078e18ff */
.L_x_192:
[----:B------:R-:W0:Y:S02]  /*9370*/  LDS.64 R12, [R7] ;  /* 0x00000000070c7984 */ /* 0x000e240000000a00 */
[----:B0-----:R-:W-:-:S05]  /*9380*/  IADD3 R14, P1, PT, R12, 0x1, RZ ;  /* 0x000000010c0e7810 */ /* 0x001fca0007f3e0ff */
[----:B------:R-:W-:-:S07]  /*9390*/  IMAD.X R15, RZ, RZ, R13, P1 ;  /* 0x000000ffff0f7224 */ /* 0x000fce00008e060d */
[----:B------:R-:W0:Y:S02]  /*93a0*/  ATOMS.CAST.SPIN.64 P1, [R7], R12, R14 ;  /* 0x0000000c0700758d */ /* 0x000e24000182040e */
[----:B0-----:R-:W-:Y:S05]  /*93b0*/  @!P1 BRA `(.L_x_192) ;  /* 0xfffffffc00ec9947 */ /* 0x001fea000383ffff */
[----:B------:R-:W-:Y:S05]  /*93c0*/  BSYNC.RECONVERGENT B0 ;  /* 0x0000000000007941 */ /* 0x000fea0003800200 */
.L_x_191:
[----:B------:R-:W-:-:S07]  /*93d0*/  VIADD R18, R18, 0x2 ;  /* 0x0000000212127836 */ /* 0x000fce0000000000 */
.L_x_180:
[----:B------:R-:W2:Y:S02]  /*93e0*/  LDCU UR5, c[0x0][0x3a0] ;  /* 0x00007400ff0577ac */ /* 0x000ea40008000800 */
[----:B--2---:R-:W-:-:S06]  /*93f0*/  UIADD3 UR5, UPT, UPT, -UR14, UR5, URZ ;  /* 0x000000050e057290 */ /* 0x004fcc000fffe1ff */
[----:B------:R-:W-:-:S04]  /*9400*/  MOV R7, UR5 ;  /* 0x0000000500077c02 */ /* 0x000fc80008000f00 */
[----:B0-----:R-:W-:-:S04]  /*9410*/  LOP3.LUT R10, R7, 0x1, RZ, 0xc0, !PT ;  /* 0x00000001070a7812 */ /* 0x001fc800078ec0ff */
[----:B------:R-:W-:-:S13]  /*9420*/  ISETP.NE.U32.AND P1, PT, R10, 0x1, PT ;  /* 0x000000010a00780c */ /* 0x000fda0003f25070 */
[----:B------:R-:W-:Y:S05]  /*9430*/  @P1 BRA `(.L_x_153) ;  /* 0x0000000400441947 */ /* 0x000fea0003800000 */
[----:B------:R-:W0:Y:S01]  /*9440*/  S2UR UR15, SR_CgaCtaId ;  /* 0x00000000000f79c3 */ /* 0x000e220000008800 */
[----:B------:R-:W-:Y:S01]  /*9450*/  UMOV UR5, 0x400 ;  /* 0x0000040000057882 */ /* 0x000fe20000000000 */
[----:B------:R-:W-:Y:S01]  /*9460*/  BSSY.RECONVERGENT B0, `(.L_x_193) ;  /* 0x000002d000007945 */ /* 0x000fe20003800200 */
[----:B------:R-:W-:-:S04]  /*9470*/  UIADD3 UR6, UPT, UPT, UR5, 0x2000, URZ ;  /* 0x0000200005067890 */ /* 0x000fc8000fffe0ff */
[----:B0-----:R-:W-:Y:S02]  /*9480*/  ULEA UR17, UR15, UR6, 0x18 ;  /* 0x000000060f117291 */ /* 0x001fe4000f8ec0ff */
[----:B------:R-:W-:Y:S02]  /*9490*/  UIADD3 UR6, UPT, UPT, UR5, 0x1800, URZ ;  /* 0x0000180005067890 */ /* 0x000fe4000fffe0ff */
[----:B------:R-:W-:Y:S02]  /*94a0*/  UIADD3 UR5, UPT, UPT, UR5, 0x2800, URZ ;  /* 0x0000280005057890 */ /* 0x000fe4000fffe0ff */
[C---:B-1----:R-:W-:Y:S01]  /*94b0*/  LEA R17, R18.reuse, UR17, 0x3 ;  /* 0x0000001112117c11 */ /* 0x042fe2000f8e18ff */
[----:B------:R-:W-:Y:S02]  /*94c0*/  ULEA UR6, UR15, UR6, 0x18 ;  /* 0x000000060f067291 */ /* 0x000fe4000f8ec0ff */
[----:B------:R-:W-:Y:S02]  /*94d0*/  ULEA UR5, UR15, UR5, 0x18 ;  /* 0x000000050f057291 */ /* 0x000fe4000f8ec0ff */
[----:B------:R0:W1:Y:S02]  /*94e0*/  LDS.64 R12, [R17] ;  /* 0x00000000110c7984 */ /* 0x0000640000000a00 */
[----:B------:R-:W-:-:S02]  /*94f0*/  LEA R16, R18, UR6, 0x3 ;  /* 0x0000000612107c11 */ /* 0x000fc4000f8e18ff */
[----:B------:R-:W-:-:S03]  /*9500*/  LEA R18, R18, UR5, 0x3 ;  /* 0x0000000512127c11 */ /* 0x000fc6000f8e18ff */
[----:B------:R2:W3:Y:S01]  /*9510*/  LDS.64 R10, [R16] ;  /* 0x00000000100a7984 */ /* 0x0004e20000000a00 */
[----:B0-----:R-:W-:-:S03]  /*9520*/  MOV R17, 0x3fd80000 ;  /* 0x3fd8000000117802 */ /* 0x001fc60000000f00 */
[----:B------:R-:W0:Y:S01]  /*9530*/  LDS.64 R14, [R18] ;  /* 0x00000000120e7984 */ /* 0x000e220000000a00 */
[----:B--2---:R-:W-:Y:S01]  /*9540*/  IMAD.MOV.U32 R16, RZ, RZ, 0x0 ;  /* 0x00000000ff107424 */ /* 0x004fe200078e00ff */
[----:B-1----:R-:W-:Y:S02]  /*9550*/  DADD R12, R22, -R12 ;  /* 0x00000000160c7229 */ /* 0x002fe4000000080c */
[----:B---3--:R-:W-:-:S06]  /*9560*/  DADD R10, R24, -R10 ;  /* 0x00000000180a7229 */ /* 0x008fcc000000080a */
[----:B------:R-:W-:Y:S02]  /*9570*/  DMUL R12, R12, R12 ;  /* 0x0000000c0c0c7228 */ /* 0x000fe40000000000 */
[----:B0-----:R-:W-:-:S06]  /*9580*/  DADD R14, R20, -R14 ;  /* 0x00000000140e7229 */ /* 0x001fcc000000080e */
        /* <DEDUP_REMOVED lines=20> */
[----:B------:R-:W-:Y:S01]  /*96d0*/  MOV R32, R33 ;  /* 0x0000002100207202 */ /* 0x000fe20000000f00 */
[----:B------:R-:W-:Y:S01]  /*96e0*/  IMAD.MOV.U32 R30, RZ, RZ, R19 ;  /* 0x000000ffff1e7224 */ /* 0x000fe200078e0013 */
[----:B------:R-:W-:Y:S01]  /*96f0*/  MOV R12, 0x9720 ;  /* 0x00009720000c7802 */ /* 0x000fe20000000f00 */
[----:B------:R-:W-:-:S07]  /*9700*/  IMAD.MOV.U32 R31, RZ, RZ, R10 ;  /* 0x000000ffff1f7224 */ /* 0x000fce00078e000a */
[----:B------:R-:W-:Y:S05]  /*9710*/  CALL.REL.NOINC `($__internal_1_$__cuda_sm20_dsqrt_rn_f64_mediumpath_v1) ;  /* 0x00000058001c7944 */ /* 0x000fea0003c00000 */
[----:B------:R-:W-:-:S07]  /*9720*/  IMAD.MOV.U32 R12, RZ, RZ, R14 ;  /* 0x000000ffff0c7224 */ /* 0x000fce00078e000e */
.L_x_194:
[----:B------:R-:W-:Y:S05]  /*9730*/  BSYNC.RECONVERGENT B0 ;  /* 0x0000000000007941 */ /* 0x000fea0003800200 */
.L_x_193:
        /* <DEDUP_REMOVED lines=19> */
[----:B------:R-:W-:Y:S05]  /*9870*/  CALL.REL.NOINC `($__internal_0_$__cuda_sm20_div_rn_f64_full) ;  /* 0x0000005000307944 */ /* 0x000fea0003c00000 */
[----:B------:R-:W-:-:S07]  /*9880*/  IMAD.MOV.U32 R38, RZ, RZ, R13 ;  /* 0x000000ffff267224 */ /* 0x000fce00078e000d */
.L_x_196:
[----:B------:R-:W-:Y:S05]  /*9890*/  BSYNC.RECONVERGENT B0 ;  /* 0x0000000000007941 */ /* 0x000fea0003800200 */
.L_x_195:
[----:B------:R-:W0:Y:S01]  /*98a0*/  S2UR UR6, SR_CgaCtaId ;  /* 0x00000000000679c3 */ /* 0x000e220000008800 */
[----:B------:R-:W1:Y:S01]  /*98b0*/  F2I.F64.TRUNC R38, R38 ;  /* 0x0000002600267311 */ /* 0x000e62000030d100 */
[----:B------:R-:W-:Y:S02]  /*98c0*/  UMOV UR5, 0x400 ;  /* 0x0000040000057882 */ /* 0x000fe40000000000 */
[----:B------:R-:W-:-:S04]  /*98d0*/  UIADD3 UR5, UPT, UPT, UR5, 0x3000, URZ ;  /* 0x0000300005057890 */ /* 0x000fc8000fffe0ff */
[----:B0-----:R-:W-:-:S06]  /*98e0*/  ULEA UR5, UR6, UR5, 0x18 ;  /* 0x0000000506057291 */ /* 0x001fcc000f8ec0ff */
[----:B-1----:R-:W-:-:S07]  /*98f0*/  LEA R11, R38, UR5, 0x3 ;  /* 0x00000005260b7c11 */ /* 0x002fce000f8e18ff */
.L_x_197:
[----:B------:R-:W0:Y:S02]  /*9900*/  LDS.64 R12, [R11] ;  /* 0x000000000b0c7984 */ /* 0x000e240000000a00 */
[----:B0-----:R-:W-:-:S05]  /*9910*/  IADD3 R14, P1, PT, R12, 0x1, RZ ;  /* 0x000000010c0e7810 */ /* 0x001fca0007f3e0ff */
[----:B------:R-:W-:-:S07]  /*9920*/  IMAD.X R15, RZ, RZ, R13, P1 ;  /* 0x000000ffff0f7224 */ /* 0x000fce00008e060d */
[----:B------:R-:W0:Y:S02]  /*9930*/  ATOMS.CAST.SPIN.64 P1, [R11], R12, R14 ;  /* 0x0000000c0b00758d */ /* 0x000e24000182040e */
[----:B0-----:R-:W-:Y:S05]  /*9940*/  @!P1 BRA `(.L_x_197) ;  /* 0xfffffffc00ec9947 */ /* 0x001fea000383ffff */
.L_x_153:
[----:B------:R-:W-:Y:S05]  /*9950*/  WARPSYNC.ALL ;  /* 0x0000000000007948 */ /* 0x000fea0003800000 */
[----:B------:R-:W-:Y:S06]  /*9960*/  BAR.SYNC.DEFER_BLOCKING 0x0 ;  /* 0x0000000000007b1d */ /* 0x000fec0000010000 */
.L_x_150:
[----:B------:R-:W-:Y:S05]  /*9970*/  BRA.U UP0, `(.L_x_198) ;  /* 0xffffffb5006c7547 */ /* 0x000fea000b83ffff */
.L_x_103:
[----:B------:R-:W-:Y:S02]  /*9980*/  USHF.R.U32.HI UR5, URZ, 0x1, UR10 ;  /* 0x00000001ff057899 */ /* 0x000fe4000801160a */
[----:B------:R-:W-:Y:S02]  /*9990*/  ULOP3.LUT UR4, UR10, 0x1, URZ, 0xc0, !UPT ;  /* 0x000000010a047892 */ /* 0x000fe4000f8ec0ff */
[----:B------:R-:W-:-:S04]  /*99a0*/  UISETP.GE.U32.AND UP0, UPT, UR7, UR5, UPT ;  /* 0x000000050700728c */ /* 0x000fc8000bf06070 */
[----:B------:R-:W-:-:S09]  /*99b0*/  UISETP.EQ.U32.OR UP0, UPT, UR4, 0x1, UP0 ;  /* 0x000000010400788c */ /* 0x000fd20008702470 */
[----:B------:R-:W-:Y:S05]  /*99c0*/  BRA.U UP0, `(.L_x_199) ;  /* 0x0000004900887547 */ /* 0x000fea000b800000 */
[----:B0-----:R-:W-:Y:S01]  /*99d0*/  IABS R14, UR10 ;  /* 0x0000000a000e7c13 */ /* 0x001fe20008000000 */
[----:B------:R-:W-:Y:S01]  /*99e0*/  UIADD3 UR4, UPT, UPT, UR16, UR7, URZ ;  /* 0x0000000710047290 */ /* 0x000fe2000fffe0ff */
[----:B-1----:R-:W-:Y:S01]  /*99f0*/  IABS R16, UR10 ;  /* 0x0000000a00107c13 */ /* 0x002fe20008000000 */
[----:B------:R-:W0:Y:S01]  /*9a00*/  S2UR UR17, SR_CgaCtaId ;  /* 0x00000000001179c3 */ /* 0x000e220000008800 */
[----:B------:R-:W1:Y:S01]  /*9a10*/  I2F.RP R12, R14 ;  /* 0x0000000e000c7306 */ /* 0x000e620000209400 */
[----:B------:R-:W-:Y:S02]  /*9a20*/  UMOV UR18, 0x400 ;  /* 0x0000040000127882 */ /* 0x000fe40000000000 */
[----:B------:R-:W-:Y:S01]  /*9a30*/  IMAD.U32 R15, RZ, RZ, UR4 ;  /* 0x00000004ff0f7e24 */ /* 0x000fe2000f8e00ff */
[----:B------:R-:W-:Y:S01]  /*9a40*/  ISETP.LE.AND P2, PT, RZ, UR4, PT ;  /* 0x00000004ff007c0c */ /* 0x000fe2000bf43270 */
[----:B------:R-:W-:-:S03]  /*9a50*/  UIADD3 UR4, UPT, UPT, UR18, 0x1800, URZ ;  /* 0x0000180012047890 */ /* 0x000fc6000fffe0ff */
[----:B------:R-:W-:Y:S01]  /*9a60*/  IABS R15, R15 ;  /* 0x0000000f000f7213 */ /* 0x000fe20000000000 */
[----:B-1----:R-:W1:Y:S01]  /*9a70*/  MUFU.RCP R12, R12 ;  /* 0x0000000c000c7308 */ /* 0x002e620000001000 */
[----:B0-----:R-:W-:Y:S01]  /*9a80*/  ULEA UR4, UR17, UR4, 0x18 ;  /* 0x0000000411047291 */ /* 0x001fe2000f8ec0ff */
[----:B-1----:R-:W-:Y:S02]  /*9a90*/  IADD3 R10, PT, PT, R12, 0xffffffe, RZ ;  /* 0x0ffffffe0c0a7810 */ /* 0x002fe40007ffe0ff */
[----:B------:R-:W-:-:S04]  /*9aa0*/  IADD3 R12, PT, PT, RZ, -R16, RZ ;  /* 0x80000010ff0c7210 */ /* 0x000fc80007ffe0ff */
[----:B------:R0:W1:Y:S02]  /*9ab0*/  F2I.FTZ.U32.TRUNC.NTZ R11, R10 ;  /* 0x0000000a000b7305 */ /* 0x000064000021f000 */
[----:B0-----:R-:W-:Y:S02]  /*9ac0*/  IMAD.MOV.U32 R10, RZ, RZ, RZ ;  /* 0x000000ffff0a7224 */ /* 0x001fe400078e00ff */
[----:B-1----:R-:W-:-:S04]  /*9ad0*/  IMAD.MOV R13, RZ, RZ, -R11 ;  /* 0x000000ffff0d7224 */ /* 0x002fc800078e0a0b */
[----:B------:R-:W-:-:S04]  /*9ae0*/  IMAD R13, R13, R14, RZ ;  /* 0x0000000e0d0d7224 */ /* 0x000fc800078e02ff */
[----:B------:R-:W-:-:S04]  /*9af0*/  IMAD.HI.U32 R11, R11, R13, R10 ;  /* 0x0000000d0b0b7227 */ /* 0x000fc800078e000a */
[----:B------:R-:W-:-:S04]  /*9b00*/  IMAD.MOV.U32 R10, RZ, RZ, R15 ;  /* 0x000000ffff0a7224 */ /* 0x000fc800078e000f */
[----:B------:R-:W-:-:S04]  /*9b10*/  IMAD.HI.U32 R11, R11, R10, RZ ;  /* 0x0000000a0b0b7227 */ /* 0x000fc800078e00ff */
[----:B------:R-:W-:Y:S01]  /*9b20*/  IMAD R11, R11, R12, R10 ;  /* 0x0000000c0b0b7224 */ /* 0x000fe200078e020a */
[----:B------:R-:W-:-:S04]  /*9b30*/  LEA R10, R0, UR4, 0x3 ;  /* 0x00000004000a7c11 */ /* 0x000fc8000f8e18ff */
[----:B------:R-:W-:-:S13]  /*9b40*/  ISETP.GT.U32.AND P0, PT, R14, R11, PT ;  /* 0x0000000b0e00720c */ /* 0x000fda0003f04070 */
[----:B------:R-:W-:Y:S02]  /*9b50*/  @!P0 IADD3 R11, PT, PT, R11, -R14, RZ ;  /* 0x8000000e0b0b8210 */ /* 0x000fe40007ffe0ff */
[----:B------:R-:W-:Y:S02]  /*9b60*/  ISETP.NE.AND P0, PT, RZ, UR10, PT ;  /* 0x0000000aff007c0c */ /* 0x000fe4000bf05270 */
[----:B------:R-:W-:-:S13]  /*9b70*/  ISETP.GT.U32.AND P1, PT, R14, R11, PT ;  /* 0x0000000b0e00720c */ /* 0x000fda0003f24070 */
[----:B------:R-:W-:-:S04]  /*9b80*/  @!P1 IMAD.IADD R11, R11, 0x1, -R14 ;  /* 0x000000010b0b9824 */ /* 0x000fc800078e0a0e */
[----:B------:R-:W-:Y:S01]  /*9b90*/  @!P2 IMAD.MOV R11, RZ, RZ, -R11 ;  /* 0x000000ffff0ba224 */ /* 0x000fe200078e0a0b */
[----:B------:R-:W-:-:S04]  /*9ba0*/  @!P0 LOP3.LUT R11, RZ, UR10, RZ, 0x33, !PT ;  /* 0x0000000aff0b8c12 */ /* 0x000fc8000f8e33ff */
[----:B------:R-:W-:-:S13]  /*9bb0*/  ISETP.GE.AND P0, PT, R11, UR12, PT ;  /* 0x0000000c0b007c0c */ /* 0x000fda000bf06270 */
[----:B------:R-:W-:Y:S05]  /*9bc0*/  @P0 BRA `(.L_x_200) ;  /* 0x0000002400040947 */ /* 0x000fea0003800000 */
[----:B------:R-:W0:Y:S01]  /*9bd0*/  LDC.64 R12, c[0x0][0x380] ;  /* 0x0000e000ff0c7b82 */ /* 0x000e220000000a00 */
[----:B------:R-:W-:Y:S01]  /*9be0*/  IMAD R7, R11, UR11, R0 ;  /* 0x0000000b0b077c24 */ /* 0x000fe2000f8e0200 */
[----:B------:R-:W1:Y:S06]  /*9bf0*/  LDCU.64 UR20, c[0x0][0x3a0] ;  /* 0x00007400ff1477ac */ /* 0x000e6c0008000a00 */
[----:B------:R-:W4:Y:S08]  /*9c00*/  LDC.64 R14, c[0x0][0x388] ;  /* 0x0000e200ff0e7b82 */ /* 0x000f300000000a00 */
[----:B------:R-:W5:Y:S01]  /*9c10*/  LDC.64 R16, c[0x0][0x390] ;  /* 0x0000e400ff107b82 */ /* 0x000f620000000a00 */
[----:B0-----:R-:W-:-:S06]  /*9c20*/  IMAD.WIDE R12, R7, 0x8, R12 ;  /* 0x00000008070c7825 */ /* 0x001fcc00078e020c */
[----:B------:R-:W2:Y:S01]  /*9c30*/  LDG.E.64 R12, desc[UR8][R12.64] ;  /* 0x000000080c0c7981 */ /* 0x000ea2000c1e1b00 */
[----:B----4-:R-:W-:-:S06]  /*9c40*/  IMAD.WIDE R14, R7, 0x8, R14 ;  /* 0x00000008070e7825 */ /* 0x010fcc00078e020e */
[----:B------:R-:W4:Y:S01]  /*9c50*/  LDG.E.64 R14, desc[UR8][R14.64] ;  /* 0x000000080e0e7981 */ /* 0x000f22000c1e1b00 */
[----:B-----5:R-:W-:-:S06]  /*9c60*/  IMAD.WIDE R16, R7, 0x8, R16 ;  /* 0x0000000807107825 */ /* 0x020fcc00078e0210 */
[----:B------:R-:W5:Y:S01]  /*9c70*/  LDG.E.64 R16, desc[UR8][R16.64] ;  /* 0x0000000810107981 */ /* 0x000f62000c1e1b00 */
[----:B-1----:R-:W-:-:S04]  /*9c80*/  ISETP.GE.U32.AND P0, PT, R2, UR20, PT ;  /* 0x0000001402007c0c */ /* 0x002fc8000bf06070 */
[----:B------:R-:W-:Y:S01]  /*9c90*/  ISETP.GE.AND.EX P0, PT, RZ, UR21, PT, P0 ;  /* 0x00000015ff007c0c */ /* 0x000fe2000bf06300 */
[----:B--2---:R0:W-:Y:S04]  /*9ca0*/  STS.64 [R10], R12 ;  /* 0x0000000c0a007388 */ /* 0x0041e80000000a00 */
[----:B----4-:R0:W-:Y:S04]  /*9cb0*/  STS.64 [R9], R14 ;  /* 0x0000000e09007388 */ /* 0x0101e80000000a00 */
[----:B-----5:R0:W-:Y:S01]  /*9cc0*/  STS.64 [R8], R16 ;  /* 0x0000001008007388 */ /* 0x0201e20000000a00 */
[----:B------:R-:W-:Y:S06]  /*9cd0*/  BAR.SYNC.DEFER_BLOCKING 0x0 ;  /* 0x0000000000007b1d */ /* 0x000fec0000010000 */
[----:B------:R-:W-:Y:S05]  /*9ce0*/  @P0 BRA `(.L_x_201) ;  /* 0x0000002000b00947 */ /* 0x000fea0003800000 */
[----:B0-----:R0:W1:Y:S01]  /*9cf0*/  LDS.64 R10, [R3] ;  /* 0x00000000030a7984 */ /* 0x0010620000000a00 */
[----:B------:R-:W-:Y:S02]  /*9d00*/  UISETP.GE.U32.AND UP0, UPT, UR11, 0x4, UPT ;  /* 0x000000040b00788c */ /* 0x000fe4000bf06070 */
[----:B------:R-:W-:Y:S01]  /*9d10*/  MOV R9, UR11 ;  /* 0x0000000b00097c02 */ /* 0x000fe20008000f00 */
[----:B------:R-:W-:Y:S01]  /*9d20*/  IMAD.MOV.U32 R8, RZ, RZ, RZ ;  /* 0x000000ffff087224 */ /* 0x000fe200078e00ff */
[----:B------:R0:W2:Y:S02]  /*9d30*/  LDS.64 R16, [R4] ;  /* 0x0000000004107984 */ /* 0x0000a40000000a00 */
[----:B------:R-:W-:Y:S02]  /*9d40*/  LOP3.LUT R9, R9, 0x3, RZ, 0xc0, !PT ;  /* 0x0000000309097812 */ /* 0x000fe400078ec0ff */
[----:B------:R0:W4:Y:S01]  /*9d50*/  LDS.64 R18, [R5] ;  /* 0x0000000005127984 */ /* 0x0001220000000a00 */
[----:B------:R-:W-:Y:S05]  /*9d60*/  BRA.U !UP0, `(.L_x_202) ;  /* 0x0000001108c87547 */ /* 0x000fea000b800000 */
[----:B------:R-:W-:Y:S02]  /*9d70*/  UIADD3 UR6, UPT, UPT, UR18, 0x2000, URZ ;  /* 0x0000200012067890 */ /* 0x000fe4000fffe0ff */
[----:B------:R-:W-:Y:S02]  /*9d80*/  UIADD3 UR15, UPT, UPT, UR18, 0x2800, URZ ;  /* 0x00002800120f7890 */ /* 0x000fe4000fffe0ff */
[----:B------:R-:W-:Y:S02]  /*9d90*/  ULOP3.LUT UR5, UR11, 0xfffffffc, URZ, 0xc0, !UPT ;  /* 0xfffffffc0b057892 */ /* 0x000fe4000f8ec0ff */
[----:B------:R-:W-:Y:S02]  /*9da0*/  ULEA UR6, UR17, UR6, 0x18 ;  /* 0x0000000611067291 */ /* 0x000fe4000f8ec0ff */
[----:B------:R-:W-:Y:S02]  /*9db0*/  ULEA UR15, UR17, UR15, 0x18 ;  /* 0x0000000f110f7291 */ /* 0x000fe4000f8ec0ff */
[----:B------:R-:W-:-:S02]  /*9dc0*/  ULOP3.LUT UR19, UR11, 0x7fc, URZ, 0xc0, !UPT ;  /* 0x000007fc0b137892 */ /* 0x000fc4000f8ec0ff */
[----:B------:R-:W-:Y:S02]  /*9dd0*/  UIADD3 UR20, UPT, UPT, UR4, 0x10, URZ ;  /* 0x0000001004147890 */ /* 0x000fe4000fffe0ff */
[----:B------:R-:W-:Y:S02]  /*9de0*/  UIADD3 UR5, UPT, UPT, -UR5, URZ, URZ ;  /* 0x000000ff05057290 */ /* 0x000fe4000fffe1ff */
[----:B------:R-:W-:Y:S01]  /*9df0*/  UIADD3 UR6, UPT, UPT, UR6, 0x10, URZ ;  /* 0x0000001006067890 */ /* 0x000fe2000fffe0ff */
[----:B------:R-:W-:Y:S01]  /*9e00*/  IMAD.U32 R8, RZ, RZ, UR19 ;  /* 0x00000013ff087e24 */ /* 0x000fe2000f8e00ff */
[----:B------:R-:W-:Y:S01]  /*9e10*/  UIADD3 UR15, UPT, UPT, UR15, 0x10, URZ ;  /* 0x000000100f0f7890 */ /* 0x000fe2000fffe0ff */
[----:B------:R-:W-:Y:S01]  /*9e20*/  MOV R7, UR20 ;  /* 0x0000001400077c02 */ /* 0x000fe20008000f00 */
[----:B0-----:R-:W-:Y:S02]  /*9e30*/  IMAD.U32 R3, RZ, RZ, UR5 ;  /* 0x00000005ff037e24 */ /* 0x001fe4000f8e00ff */
[----:B------:R-:W-:-:S02]  /*9e40*/  IMAD.U32 R5, RZ, RZ, UR6 ;  /* 0x00000006ff057e24 */ /* 0x000fc4000f8e00ff */
[----:B------:R-:W-:-:S07]  /*9e50*/  MOV R4, UR15 ;  /* 0x0000000f00047c02 */ /* 0x000fce0008000f00 */
.L_x_227:
[----:B------:R-:W2:Y:S01]  /*9e60*/  LDS.64 R14, [R5+-0x10] ;  /* 0xfffff000050e7984 */ /* 0x000ea20000000a00 */
[----:B------:R-:W-:Y:S01]  /*9e70*/  IMAD.MOV.U32 R22, RZ, RZ, 0x0 ;  /* 0x00000000ff167424 */ /* 0x000fe200078e00ff */
[----:B------:R-:W-:Y:S01]  /*9e80*/  MOV R23, 0x3fd80000 ;  /* 0x3fd8000000177802 */ /* 0x000fe20000000f00 */
[----:B------:R-:W-:Y:S05]  /*9e90*/  YIELD ;  /* 0x0000000000007946 */ /* 0x000fea0003800000 */
[----:B------:R-:W1:Y:S01]  /*9ea0*/  LDS.64 R12, [R7+-0x10] ;  /* 0xfffff000070c7984 */ /* 0x000e620000000a00 */
[----:B------:R-:W-:Y:S03]  /*9eb0*/  BSSY.RECONVERGENT B0, `(.L_x_203) ;  /* 0x0000021000007945 */ /* 0x000fe60003800200 */
[----:B---3--:R-:W4:Y:S01]  /*9ec0*/  LDS.64 R20, [R4+-0x10] ;  /* 0xfffff00004147984 */ /* 0x008f220000000a00 */
[----:B--2---:R-:W-:-:S02]  /*9ed0*/  DADD R14, R16, -R14 ;  /* 0x00000000100e7229 */ /* 0x004fc4000000080e */
[----:B-1----:R-:W-:-:S06]  /*9ee0*/  DADD R12, R10, -R12 ;  /* 0x000000000a0c7229 */ /* 0x002fcc000000080c */
        /* <DEDUP_REMOVED lines=29> */
.L_x_204:
[----:B------:R-:W-:Y:S05]  /*a0c0*/  BSYNC.RECONVERGENT B0 ;  /* 0x0000000000007941 */ /* 0x000fea0003800200 */
.L_x_203:
        /* <DEDUP_REMOVED lines=22> */
.L_x_206:
[----:B------:R-:W-:Y:S05]  /*a230*/  BSYNC.RECONVERGENT B0 ;  /* 0x0000000000007941 */ /* 0x000fea0003800200 */
.L_x_205:
[----:B------:R-:W0:Y:S01]  /*a240*/  S2R R13, SR_CgaCtaId ;  /* 0x00000000000d7919 */ /* 0x000e220000008800 */
[----:B------:R-:W1:Y:S01]  /*a250*/  F2I.F64.TRUNC R39, R38 ;  /* 0x0000002600277311 */ /* 0x000e62000030d100 */
[----:B------:R-:W-:Y:S01]  /*a260*/  MOV R2, 0x400 ;  /* 0x0000040000027802 */ /* 0x000fe20000000f00 */
[----:B------:R-:W-:Y:S04]  /*a270*/  BSSY.RECONVERGENT B0, `(.L_x_207) ;  /* 0x0000009000007945 */ /* 0x000fe80003800200 */
[----:B------:R-:W-:-:S05]  /*a280*/  VIADD R2, R2, 0x3000 ;  /* 0x0000300002027836 */ /* 0x000fca0000000000 */
[----:B0-----:R-:W-:-:S05]  /*a290*/  LEA R2, R13, R2, 0x18 ;  /* 0x000000020d027211 */ /* 0x001fca00078ec0ff */
[----:B-1----:R-:W-:-:S07]  /*a2a0*/  IMAD R21, R39, 0x8, R2 ;  /* 0x0000000827157824 */ /* 0x002fce00078e0202 */
.L_x_208:
[----:B------:R-:W0:Y:S02]  /*a2b0*/  LDS.64 R12, [R21] ;  /* 0x00000000150c7984 */ /* 0x000e240000000a00 */
[----:B0-----:R-:W-:-:S04]  /*a2c0*/  IADD3 R14, P0, PT, R12, 0x1, RZ ;  /* 0x000000010c0e7810 */ /* 0x001fc80007f1e0ff */
[----:B------:R-:W-:-:S08]  /*a2d0*/  IADD3.X R15, PT, PT, RZ, R13, RZ, P0, !PT ;  /* 0x0000000dff0f7210 */ /* 0x000fd000007fe4ff */
[----:B------:R-:W0:Y:S02]  /*a2e0*/  ATOMS.CAST.SPIN.64 P0, [R21], R12, R14 ;  /* 0x0000000c1500758d */ /* 0x000e24000180040e */
[----:B0-----:R-:W-:Y:S05]  /*a2f0*/  @!P0 BRA `(.L_x_208) ;  /* 0xfffffffc00ec8947 */ /* 0x001fea000383ffff */
[----:B------:R-:W-:Y:S05]  /*a300*/  BSYNC.RECONVERGENT B0 ;  /* 0x0000000000007941 */ /* 0x000fea0003800200 */
.L_x_207:
[----:B------:R-:W0:Y:S01]  /*a310*/  LDS.64 R14, [R5+-0x8] ;  /* 0xfffff800050e7984 */ /* 0x000e220000000a00 */
[----:B------:R-:W-:Y:S01]  /*a320*/  IMAD.MOV.U32 R22, RZ, RZ, 0x0 ;  /* 0x00000000ff167424 */ /* 0x000fe200078e00ff */
[----:B------:R-:W-:Y:S01]  /*a330*/  MOV R23, 0x3fd80000 ;  /* 0x3fd8000000177802 */ /* 0x000fe20000000f00 */
        /* <DEDUP_REMOVED lines=34> */
.L_x_210:
[----:B------:R-:W-:Y:S05]  /*a560*/  BSYNC.RECONVERGENT B0 ;  /* 0x0000000000007941 */ /* 0x000fea0003800200 */
.L_x_209:
        /* <DEDUP_REMOVED lines=22> */
.L_x_212:
[----:B------:R-:W-:Y:S05]  /*a6d0*/  BSYNC.RECONVERGENT B0 ;  /* 0x0000000000007941 */ /* 0x000fea0003800200 */
.L_x_211:
[----:B------:R-:W0:Y:S01]  /*a6e0*/  F2I.F64.TRUNC R39, R38 ;  /* 0x0000002600277311 */ /* 0x000e22000030d100 */
[----:B------:R-:W-:Y:S01]  /*a6f0*/  BSSY.RECONVERGENT B0, `(.L_x_213) ;  /* 0x0000007000007945 */ /* 0x000fe20003800200 */
[----:B0-----:R-:W-:-:S07]  /*a700*/  IMAD R21, R39, 0x8, R2 ;  /* 0x0000000827157824 */ /* 0x001fce00078e0202 */
.L_x_214:
[----:B------:R-:W0:Y:S02]  /*a710*/  LDS.64 R12, [R21] ;  /* 0x00000000150c7984 */ /* 0x000e240000000a00 */
[----:B0-----:R-:W-:-:S05]  /*a720*/  IADD3 R14, P0, PT, R12, 0x1, RZ ;  /* 0x000000010c0e7810 */ /* 0x001fca0007f1e0ff */
[----:B------:R-:W-:-:S07]  /*a730*/  IMAD.X R15, RZ, RZ, R13, P0 ;  /* 0x000000ffff0f7224 */ /* 0x000fce00000e060d */
[----:B------:R-:W0:Y:S02]  /*a740*/  ATOMS.CAST.SPIN.64 P0, [R21], R12, R14 ;  /* 0x0000000c1500758d */ /* 0x000e24000180040e */
[----:B0-----:R-:W-:Y:S05]  /*a750*/  @!P0 BRA `(.L_x_214) ;  /* 0xfffffffc00ec8947 */ /* 0x001fea000383ffff */
[----:B------:R-:W-:Y:S05]  /*a760*/  BSYNC.RECONVERGENT B0 ;  /* 0x0000000000007941 */ /* 0x000fea0003800200 */
.L_x_213:
[----:B------:R-:W0:Y:S01]  /*a770*/  LDS.64 R14, [R5] ;  /* 0x00000000050e7984 */ /* 0x000e220000000a00 */
[----:B------:R-:W-:Y:S01]  /*a780*/  IMAD.MOV.U32 R22, RZ, RZ, 0x0 ;  /* 0x00000000ff167424 */ /* 0x000fe200078e00ff */
[----:B------:R-:W-:Y:S01]  /*a790*/  BSSY.RECONVERGENT B0, `(.L_x_215) ;  /* 0x0000023000007945 */ /* 0x000fe20003800200 */
[----:B------:R-:W-:Y:S01]  /*a7a0*/  IMAD.MOV.U32 R23, RZ, RZ, 0x3fd80000 ;  /* 0x3fd80000ff177424 */ /* 0x000fe200078e00ff */
        /* <DEDUP_REMOVED lines=33> */
.L_x_216:
[----:B------:R-:W-:Y:S05]  /*a9c0*/  BSYNC.RECONVERGENT B0 ;  /* 0x0000000000007941 */ /* 0x000fea0003800200 */
.L_x_215:
        /* <DEDUP_REMOVED lines=22> */
.L_x_218:
[----:B------:R-:W-:Y:S05]  /*ab30*/  BSYNC.RECONVERGENT B0 ;  /* 0x0000000000007941 */ /* 0x000fea0003800200 */
.L_x_217:
[----:B------:R-:W0:Y:S01]  /*ab40*/  F2I.F64.TRUNC R39, R38 ;  /* 0x0000002600277311 */ /* 0x000e22000030d100 */
[----:B------:R-:W-:Y:S01]  /*ab50*/  BSSY.RECONVERGENT B0, `(.L_x_219) ;  /* 0x0000007000007945 */ /* 0x000fe20003800200 */
[----:B0-----:R-:W-:-:S07]  /*ab60*/  LEA R21, R39, R2, 0x3 ;  /* 0x0000000227157211 */ /* 0x001fce00078e18ff */
.L_x_220:
[----:B------:R-:W0:Y:S02]  /*ab70*/  LDS.64 R12, [R21] ;  /* 0x00000000150c7984 */ /* 0x000e240000000a00 */
[----:B0-----:R-:W-:-:S05]  /*ab80*/  IADD3 R14, P0, PT, R12, 0x1, RZ ;  /* 0x000000010c0e7810 */ /* 0x001fca0007f1e0ff */
[----:B------:R-:W-:-:S07]  /*ab90*/  IMAD.X R15, RZ, RZ, R13, P0 ;  /* 0x000000ffff0f7224 */ /* 0x000fce00000e060d */
[----:B------:R-:W0:Y:S02]  /*aba0*/  ATOMS.CAST.SPIN.64 P0, [R21], R12, R14 ;  /* 0x0000000c1500758d */ /* 0x000e24000180040e */
[----:B0-----:R-:W-:Y:S05]  /*abb0*/  @!P0 BRA `(.L_x_220) ;  /* 0xfffffffc00ec8947 */ /* 0x001fea000383ffff */
[----:B------:R-:W-:Y:S05]  /*abc0*/  BSYNC.RECONVERGENT B0 ;  /* 0x0000000000007941 */ /* 0x000fea0003800200 */
.L_x_219:
[----:B------:R-:W0:Y:S01]  /*abd0*/  LDS.64 R14, [R5+0x8] ;  /* 0x00000800050e7984 */ /* 0x000e220000000a00 */
[----:B------:R-:W-:Y:S01]  /*abe0*/  MOV R22, 0x0 ;  /* 0x0000000000167802 */ /* 0x000fe20000000f00 */
[----:B------:R-:W-:Y:S01]  /*abf0*/  IMAD.MOV.U32 R23, RZ, RZ, 0x3fd80000 ;  /* 0x3fd80000ff177424 */ /* 0x000fe200078e00ff */
[----:B------:R-:W-:Y:S01]  /*ac00*/  BSSY.RECONVERGENT B0, `(.L_x_221) ;  /* 0x0000022000007945 */ /* 0x000fe20003800200 */
        /* <DEDUP_REMOVED lines=31> */
[----:B------:R-:W-:Y:S01]  /*ae00*/  IMAD.MOV.U32 R24, RZ, RZ, R14 ;  /* 0x000000ffff187224 */ /* 0x000fe200078e000e */
[----:B------:R-:W-:-:S07]  /*ae10*/  MOV R25, R13 ;  /* 0x0000000d00197202 */ /* 0x000fce0000000f00 */
.L_x_222:
[----:B------:R-:W-:Y:S05]  /*ae20*/  BSYNC.RECONVERGENT B0 ;  /* 0x0000000000007941 */ /* 0x000fea0003800200 */
.L_x_221:
        /* <DEDUP_REMOVED lines=22> */
.L_x_224:
[----:B------:R-:W-:Y:S05]  /*af90*/  BSYNC.RECONVERGENT B0 ;  /* 0x0000000000007941 */ /* 0x000fea0003800200 */
.L_x_223:
[----:B------:R-:W0:Y:S01]  /*afa0*/  F2I.F64.TRUNC R39, R38 ;  /* 0x0000002600277311 */ /* 0x000e22000030d100 */
[----:B------:R-:W-:Y:S01]  /*afb0*/  BSSY.RECONVERGENT B0, `(.L_x_225) ;  /* 0x0000007000007945 */ /* 0x000fe20003800200 */
[----:B0-----:R-:W-:-:S07]  /*afc0*/  IMAD R21, R39, 0x8, R2 ;  /* 0x0000000827157824 */ /* 0x001fce00078e0202 */
.L_x_226:
[----:B------:R-:W0:Y:S02]  /*afd0*/  LDS.64 R12, [R21] ;  /* 0x00000000150c7984 */ /* 0x000e240000000a00 */
[----:B0-----:R-:W-:-:S04]  /*afe0*/  IADD3 R14, P0, PT, R12, 0x1, RZ ;  /* 0x000000010c0e7810 */ /* 0x001fc80007f1e0ff */
[----:B------:R-:W-:-:S08]  /*aff0*/  IADD3.X R15, PT, PT, RZ, R13, RZ, P0, !PT ;  /* 0x0000000dff0f7210 */ /* 0x000fd000007fe4ff */
[----:B------:R-:W0:Y:S02]  /*b000*/  ATOMS.CAST.SPIN.64 P0, [R21], R12, R14 ;  /* 0x0000000c1500758d */ /* 0x000e24000180040e */
[----:B0-----:R-:W-:Y:S05]  /*b010*/  @!P0 BRA `(.L_x_226) ;  /* 0xfffffffc00ec8947 */ /* 0x001fea000383ffff */
[----:B------:R-:W-:Y:S05]  /*b020*/  BSYNC.RECONVERGENT B0 ;  /* 0x0000000000007941 */ /* 0x000fea0003800200 */
.L_x_225:
[----:B------:R-:W-:Y:S01]  /*b030*/  VIADD R3, R3, 0x4 ;  /* 0x0000000403037836 */ /* 0x000fe20000000000 */
[----:B------:R-:W-:Y:S01]  /*b040*/  IADD3 R5, PT, PT, R5, 0x20, RZ ;  /* 0x0000002005057810 */ /* 0x000fe20007ffe0ff */
[----:B------:R-:W-:Y:S02]  /*b050*/  VIADD R7, R7, 0x20 ;  /* 0x0000002007077836 */ /* 0x000fe40000000000 */
[----:B------:R-:W-:Y:S01]  /*b060*/  VIADD R4, R4, 0x20 ;  /* 0x0000002004047836 */ /* 0x000fe20000000000 */
[----:B------:R-:W-:-:S13]  /*b070*/  ISETP.NE.AND P0, PT, R3, RZ, PT ;  /* 0x000000ff0300720c */ /* 0x000fda0003f05270 */
[----:B------:R-:W-:Y:S05]  /*b080*/  @P0 BRA `(.L_x_227) ;  /* 0xffffffec00740947 */ /* 0x000fea000383ffff */
.L_x_202:
[----:B------:R-:W-:-:S13]  /*b090*/  ISETP.NE.AND P0, PT, R9, RZ, PT ;  /* 0x000000ff0900720c */ /* 0x000fda0003f05270 */
[----:B------:R-:W-:Y:S05]  /*b0a0*/  @!P0 BRA `(.L_x_201) ;  /* 0x0000000c00c08947 */ /* 0x000fea0003800000 */
[----:B------:R-:W-:-:S13]  /*b0b0*/  ISETP.NE.AND P0, PT, R9, 0x1, PT ;  /* 0x000000010900780c */ /* 0x000fda0003f05270 */
[----:B------:R-:W-:Y:S05]  /*b0c0*/  @!P0 BRA `(.L_x_228) ;  /* 0x0000000800688947 */ /* 0x000fea0003800000 */
[----:B------:R-:W5:Y:S01]  /*b0d0*/  S2UR UR15, SR_CgaCtaId ;  /* 0x00000000000f79c3 */ /* 0x000f620000008800 */
[----:B------:R-:W-:Y:S01]  /*b0e0*/  UMOV UR5, 0x400 ;  /* 0x0000040000057882 */ /* 0x000fe20000000000 */
[----:B0-----:R-:W-:Y:S01]  /*b0f0*/  LEA R5, R8, UR4, 0x3 ;  /* 0x0000000408057c11 */ /* 0x001fe2000f8e18ff */
[----:B------:R-:W-:Y:S01]  /*b100*/  UIADD3 UR6, UPT, UPT, UR5, 0x2000, URZ ;  /* 0x0000200005067890 */ /* 0x000fe2000fffe0ff */
[----:B------:R-:W-:Y:S01]  /*b110*/  MOV R22, 0x0 ;  /* 0x0000000000167802 */ /* 0x000fe20000000f00 */
[----:B------:R-:W-:Y:S01]  /*b120*/  UIADD3 UR5, UPT, UPT, UR5, 0x2800, URZ ;  /* 0x0000280005057890 */ /* 0x000fe2000fffe0ff */
[----:B------:R-:W-:Y:S01]  /*b130*/  IMAD.MOV.U32 R23, RZ, RZ, 0x3fd80000 ;  /* 0x3fd80000ff177424 */ /* 0x000fe200078e00ff */
[----:B------:R-:W1:Y:S01]  /*b140*/  LDS.64 R12, [R5] ;  /* 0x00000000050c7984 */ /* 0x000e620000000a00 */
[----:B------:R-:W-:Y:S01]  /*b150*/  BSSY.RECONVERGENT B0, `(.L_x_229) ;  /* 0x0000026000007945 */ /* 0x000fe20003800200 */
[----:B-----5:R-:W-:Y:S02]  /*b160*/  ULEA UR6, UR15, UR6, 0x18 ;  /* 0x000000060f067291 */ /* 0x020fe4000f8ec0ff */
[----:B------:R-:W-:-:S04]  /*b170*/  ULEA UR5, UR15, UR5, 0x18 ;  /* 0x000000050f057291 */ /* 0x000fc8000f8ec0ff */
[C---:B------:R-:W-:Y:S02]  /*b180*/  LEA R4, R8.reuse, UR6, 0x3 ;  /* 0x0000000608047c11 */ /* 0x040fe4000f8e18ff */
[----:B------:R-:W-:-:S03]  /*b190*/  LEA R3, R8, UR5, 0x3 ;  /* 0x0000000508037c11 */ /* 0x000fc6000f8e18ff */
[----:B------:R-:W2:Y:S04]  /*b1a0*/  LDS.64 R14, [R4] ;  /* 0x00000000040e7984 */ /* 0x000ea80000000a00 */
[----:B---3--:R-:W4:Y:S01]  /*b1b0*/  LDS.64 R20, [R3] ;  /* 0x0000000003147984 */ /* 0x008f220000000a00 */
[----:B-1----:R-:W-:Y:S02]  /*b1c0*/  DADD R12, R10, -R12 ;  /* 0x000000000a0c7229 */ /* 0x002fe4000000080c */
[----:B--2---:R-:W-:Y:S02]  /*b1d0*/  DADD R14, R16, -R14 ;  /* 0x00000000100e7229 */ /* 0x004fe4000000080e */
[----:B----4-:R-:W-:-:S06]  /*b1e0*/  DADD R20, R18, -R20 ;  /* 0x0000000012147229 */ /* 0x010fcc0000000814 */
[----:B------:R-:W-:-:S08]  /*b1f0*/  DMUL R14, R14, R14 ;  /* 0x0000000e0e0e7228 */ /* 0x000fd00000000000 */
        /* <DEDUP_REMOVED lines=27> */
.L_x_230:
[----:B------:R-:W-:Y:S05]  /*b3b0*/  BSYNC.RECONVERGENT B0 ;  /* 0x0000000000007941 */ /* 0x000fea0003800200 */
.L_x_229:
        /* <DEDUP_REMOVED lines=22> */
.L_x_232:
[----:B------:R-:W-:Y:S05]  /*b520*/  BSYNC.RECONVERGENT B0 ;  /* 0x0000000000007941 */ /* 0x000fea0003800200 */
.L_x_231:
[----:B------:R-:W0:Y:S01]  /*b530*/  S2R R7, SR_CgaCtaId ;  /* 0x0000000000077919 */ /* 0x000e220000008800 */
[----:B------:R-:W1:Y:S01]  /*b540*/  F2I.F64.TRUNC R39, R38 ;  /* 0x0000002600277311 */ /* 0x000e62000030d100 */
[----:B------:R-:W-:Y:S01]  /*b550*/  MOV R2, 0x400 ;  /* 0x0000040000027802 */ /* 0x000fe20000000f00 */
[----:B------:R-:W-:Y:S04]  /*b560*/  BSSY.RECONVERGENT B0, `(.L_x_233) ;  /* 0x0000009000007945 */ /* 0x000fe80003800200 */
[----:B------:R-:W-:-:S05]  /*b570*/  VIADD R2, R2, 0x3000 ;  /* 0x0000300002027836 */ /* 0x000fca0000000000 */
[----:B0-----:R-:W-:-:S04]  /*b580*/  LEA R2, R7, R2, 0x18 ;  /* 0x0000000207027211 */ /* 0x001fc800078ec0ff */
[----:B-1----:R-:W-:-:S07]  /*b590*/  LEA R7, R39, R2, 0x3 ;  /* 0x0000000227077211 */ /* 0x002fce00078e18ff */
.L_x_234:
[----:B------:R-:W0:Y:S02]  /*b5a0*/  LDS.64 R12, [R7] ;  /* 0x00000000070c7984 */ /* 0x000e240000000a00 */
[----:B0-----:R-:W-:-:S05]  /*b5b0*/  IADD3 R14, P0, PT, R12, 0x1, RZ ;  /* 0x000000010c0e7810 */ /* 0x001fca0007f1e0ff */
[----:B------:R-:W-:-:S07]  /*b5c0*/  IMAD.X R15, RZ, RZ, R13, P0 ;  /* 0x000000ffff0f7224 */ /* 0x000fce00000e060d */
[----:B------:R-:W0:Y:S02]  /*b5d0*/  ATOMS.CAST.SPIN.64 P0, [R7], R12, R14 ;  /* 0x0000000c0700758d */ /* 0x000e24000180040e */
[----:B0-----:R-:W-:Y:S05]  /*b5e0*/  @!P0 BRA `(.L_x_234) ;  /* 0xfffffffc00ec8947 */ /* 0x001fea000383ffff */
[----:B------:R-:W-:Y:S05]  /*b5f0*/  BSYNC.RECONVERGENT B0 ;  /* 0x0000000000007941 */ /* 0x000fea0003800200 */
.L_x_233:
[----:B------:R0:W1:Y:S01]  /*b600*/  LDS.64 R14, [R4+0x8] ;  /* 0x00000800040e7984 */ /* 0x0000620000000a00 */
[----:B------:R-:W-:Y:S03]  /*b610*/  BSSY.RECONVERGENT B0, `(.L_x_235) ;  /* 0x0000025000007945 */ /* 0x000fe60003800200 */
[----:B------:R2:W3:Y:S04]  /*b620*/  LDS.64 R12, [R5+0x8] ;  /* 0x00000800050c7984 */ /* 0x0004e80000000a00 */
[----:B------:R-:W4:Y:S01]  /*b630*/  LDS.64 R20, [R3+0x8] ;  /* 0x0000080003147984 */ /* 0x000f220000000a00 */
[----:B0-----:R-:W-:Y:S01]  /*b640*/  MOV R4, 0x0 ;  /* 0x0000000000047802 */ /* 0x001fe20000000f00 */
        /* <DEDUP_REMOVED lines=32> */
[----:B------:R-:W-:-:S07]  /*b850*/  IMAD.MOV.U32 R15, RZ, RZ, R13 ;  /* 0x000000ffff0f7224 */ /* 0x000fce00078e000d */
.L_x_236:
[----:B------:R-:W-:Y:S05]  /*b860*/  BSYNC.RECONVERGENT B0 ;  /* 0x0000000000007941 */ /* 0x000fea0003800200 */
.L_x_235:
        /* <DEDUP_REMOVED lines=21> */
.L_x_238:
[----:B------:R-:W-:Y:S05]  /*b9c0*/  BSYNC.RECONVERGENT B0 ;  /* 0x0000000000007941 */ /* 0x000fea0003800200 */
.L_x_237:
[----:B------:R-:W0:Y:S01]  /*b9d0*/  F2I.F64.TRUNC R39, R38 ;  /* 0x0000002600277311 */ /* 0x000e22000030d100 */
[----:B------:R-:W-:Y:S01]  /*b9e0*/  BSSY.RECONVERGENT B0, `(.L_x_239) ;  /* 0x0000007000007945 */ /* 0x000fe20003800200 */
[----:B0-----:R-:W-:-:S07]  /*b9f0*/  IMAD R3, R39, 0x8, R2 ;  /* 0x0000000827037824 */ /* 0x001fce00078e0202 */
.L_x_240:
[----:B------:R-:W0:Y:S02]  /*ba00*/  LDS.64 R12, [R3] ;  /* 0x00000000030c7984 */ /* 0x000e240000000a00 */
[----:B0-----:R-:W-:-:S04]  /*ba10*/  IADD3 R14, P0, PT, R12, 0x1, RZ ;  /* 0x000000010c0e7810 */ /* 0x001fc80007f1e0ff */
[----:B------:R-:W-:-:S08]  /*ba20*/  IADD3.X R15, PT, PT, RZ, R13, RZ, P0, !PT ;  /* 0x0000000dff0f7210 */ /* 0x000fd000007fe4ff */
[----:B------:R-:W0:Y:S02]  /*ba30*/  ATOMS.CAST.SPIN.64 P0, [R3], R12, R14 ;  /* 0x0000000c0300758d */ /* 0x000e24000180040e */
[----:B0-----:R-:W-:Y:S05]  /*ba40*/  @!P0 BRA `(.L_x_240) ;  /* 0xfffffffc00ec8947 */ /* 0x001fea000383ffff */
[----:B------:R-:W-:Y:S05]  /*ba50*/  BSYNC.RECONVERGENT B0 ;  /* 0x0000000000007941 */ /* 0x000fea0003800200 */
.L_x_239:
[----:B------:R-:W-:-:S07]  /*ba60*/  VIADD R8, R8, 0x2 ;  /* 0x0000000208087836 */ /* 0x000fce0000000000 */
.L_x_228:
[----:B------:R-:W-:-:S04]  /*ba70*/  ULOP3.LUT UR5, UR11, 0x1, URZ, 0xc0, !UPT ;  /* 0x000000010b057892 */ /* 0x000fc8000f8ec0ff */
[----:B------:R-:W-:-:S09]  /*ba80*/  UISETP.NE.U32.AND UP0, UPT, UR5, 0x1, UPT ;  /* 0x000000010500788c */ /* 0x000fd2000bf05070 */
[----:B------:R-:W-:Y:S05]  /*ba90*/  BRA.U UP0, `(.L_x_201) ;  /* 0x0000000500447547 */ /* 0x000fea000b800000 */
[----:B------:R-:W5:Y:S01]  /*baa0*/  S2UR UR15, SR_CgaCtaId ;  /* 0x00000000000f79c3 */ /* 0x000f620000008800 */
[----:B------:R-:W-:Y:S01]  /*bab0*/  UMOV UR5, 0x400 ;  /* 0x0000040000057882 */ /* 0x000fe20000000000 */
[----:B------:R-:W-:Y:S01]  /*bac0*/  LEA R7, R8, UR4, 0x3 ;  /* 0x0000000408077c11 */ /* 0x000fe2000f8e18ff */
[----:B------:R-:W-:Y:S01]  /*bad0*/  UIADD3 UR6, UPT, UPT, UR5, 0x2000, URZ ;  /* 0x0000200005067890 */ /* 0x000fe2000fffe0ff */
[----:B------:R-:W-:Y:S01]  /*bae0*/  BSSY.RECONVERGENT B0, `(.L_x_241) ;  /* 0x000002b000007945 */ /* 0x000fe20003800200 */
[----:B------:R-:W-:Y:S02]  /*baf0*/  UIADD3 UR5, UPT, UPT, UR5, 0x2800, URZ ;  /* 0x0000280005057890 */ /* 0x000fe4000fffe0ff */
[----:B0-----:R-:W1:Y:S01]  /*bb00*/  LDS.64 R2, [R7] ;  /* 0x0000000007027984 */ /* 0x001e620000000a00 */
[----:B-----5:R-:W-:Y:S02]  /*bb10*/  ULEA UR6, UR15, UR6, 0x18 ;  /* 0x000000060f067291 */ /* 0x020fe4000f8ec0ff */
[----:B------:R-:W-:-:S04]  /*bb20*/  ULEA UR5, UR15, UR5, 0x18 ;  /* 0x000000050f057291 */ /* 0x000fc8000f8ec0ff */
[C---:B------:R-:W-:Y:S02]  /*bb30*/  LEA R12, R8.reuse, UR6, 0x3 ;  /* 0x00000006080c7c11 */ /* 0x040fe4000f8e18ff */
[----:B------:R-:W-:-:S03]  /*bb40*/  LEA R13, R8, UR5, 0x3 ;  /* 0x00000005080d7c11 */ /* 0x000fc6000f8e18ff */
[----:B------:R-:W2:Y:S04]  /*bb50*/  LDS.64 R4, [R12] ;  /* 0x000000000c047984 */ /* 0x000ea80000000a00 */
[----:B------:R-:W4:Y:S01]  /*bb60*/  LDS.64 R8, [R13] ;  /* 0x000000000d087984 */ /* 0x000f220000000a00 */
[----:B-1----:R-:W-:Y:S02]  /*bb70*/  DADD R2, R10, -R2 ;  /* 0x000000000a027229 */ /* 0x002fe40000000802 */
[----:B--2---:R-:W-:Y:S02]  /*bb80*/  DADD R4, R16, -R4 ;  /* 0x0000000010047229 */ /* 0x004fe40000000804 */
[----:B----4-:R-:W-:-:S06]  /*bb90*/  DADD R8, R18, -R8 ;  /* 0x0000000012087229 */ /* 0x010fcc0000000808 */
[----:B------:R-:W-:-:S08]  /*bba0*/  DMUL R4, R4, R4 ;  /* 0x0000000404047228 */ /* 0x000fd00000000000 */
        /* <DEDUP_REMOVED lines=28> */
[----:B---3--:R-:W-:Y:S05]  /*bd70*/  CALL.REL.NOINC `($__internal_1_$__cuda_sm20_dsqrt_rn_f64_mediumpath_v1) ;  /* 0x0000003000847944 */ /* 0x008fea0003c00000 */
[----:B------:R-:W-:-:S07]  /*bd80*/  IMAD.MOV.U32 R15, RZ, RZ, R13 ;  /* 0x000000ffff0f7224 */ /* 0x000fce00078e000d */
.L_x_242:
[----:B------:R-:W-:Y:S05]  /*bd90*/  BSYNC.RECONVERGENT B0 ;  /* 0x0000000000007941 */ /* 0x000fea0003800200 */
.L_x_241:
        /* <DEDUP_REMOVED lines=19> */
[----:B---3--:R-:W-:Y:S05]  /*bed0*/  CALL.REL.NOINC `($__internal_0_$__cuda_sm20_div_rn_f64_full) ;  /* 0x0000002800987944 */ /* 0x008fea0003c00000 */
[----:B------:R-:W-:-:S07]  /*bee0*/  IMAD.MOV.U32 R38, RZ, RZ, R13 ;  /* 0x000000ffff267224 */ /* 0x000fce00078e000d */
.L_x_244:
[----:B------:R-:W-:Y:S05]  /*bef0*/  BSYNC.RECONVERGENT B0 ;  /* 0x0000000000007941 */ /* 0x000fea0003800200 */
.L_x_243:
[----:B------:R-:W0:Y:S01]  /*bf00*/  S2UR UR6, SR_CgaCtaId ;  /* 0x00000000000679c3 */ /* 0x000e220000008800 */
[----:B------:R-:W1:Y:S01]  /*bf10*/  F2I.F64.TRUNC R38, R38 ;  /* 0x0000002600267311 */ /* 0x000e62000030d100 */
[----:B------:R-:W-:Y:S02]  /*bf20*/  UMOV UR5, 0x400 ;  /* 0x0000040000057882 */ /* 0x000fe40000000000 */
[----:B------:R-:W-:-:S04]  /*bf30*/  UIADD3 UR5, UPT, UPT, UR5, 0x3000, URZ ;  /* 0x0000300005057890 */ /* 0x000fc8000fffe0ff */
[----:B0-----:R-:W-:-:S06]  /*bf40*/  ULEA UR5, UR6, UR5, 0x18 ;  /* 0x0000000506057291 */ /* 0x001fcc000f8ec0ff */
[----:B-1----:R-:W-:-:S07]  /*bf50*/  LEA R3, R38, UR5, 0x3 ;  /* 0x0000000526037c11 */ /* 0x002fce000f8e18ff */
.L_x_245:
[----:B------:R-:W0:Y:S02]  /*bf60*/  LDS.64 R4, [R3] ;  /* 0x0000000003047984 */ /* 0x000e240000000a00 */
[----:B0-----:R-:W-:-:S05]  /*bf70*/  IADD3 R6, P0, PT, R4, 0x1, RZ ;  /* 0x0000000104067810 */ /* 0x001fca0007f1e0ff */
[----:B------:R-:W-:-:S07]  /*bf80*/  IMAD.X R7, RZ, RZ, R5, P0 ;  /* 0x000000ffff077224 */ /* 0x000fce00000e0605 */
[----:B------:R-:W0:Y:S02]  /*bf90*/  ATOMS.CAST.SPIN.64 P0, [R3], R4, R6 ;  /* 0x000000040300758d */ /* 0x000e240001800406 */
[----:B0-----:R-:W-:Y:S05]  /*bfa0*/  @!P0 BRA `(.L_x_245) ;  /* 0xfffffffc00ec8947 */ /* 0x001fea000383ffff */
.L_x_201:
[----:B------:R-:W-:Y:S05]  /*bfb0*/  WARPSYNC.ALL ;  /* 0x0000000000007948 */ /* 0x000fea0003800000 */
[----:B------:R-:W-:Y:S06]  /*bfc0*/  BAR.SYNC.DEFER_BLOCKING 0x0 ;  /* 0x0000000000007b1d */ /* 0x000fec0000010000 */
[----:B------:R-:W-:Y:S05]  /*bfd0*/  BRA `(.L_x_199) ;  /* 0x0000002400047947 */ /* 0x000fea0003800000 */
.L_x_200:
[----:B------:R-:W-:Y:S01]  /*bfe0*/  ISETP.GE.AND P0, PT, R0, R7, PT ;  /* 0x000000070000720c */ /* 0x000fe20003f06270 */
[----:B------:R-:W0:Y:S01]  /*bff0*/  LDC.64 R12, c[0x0][0x380] ;  /* 0x0000e000ff0c7b82 */ /* 0x000e220000000a00 */
[----:B------:R-:W1:Y:S07]  /*c000*/  LDCU.64 UR20, c[0x0][0x3a0] ;  /* 0x00007400ff1477ac */ /* 0x000e6e0008000a00 */
[----:B------:R-:W4:Y:S04]  /*c010*/  LDC.64 R14, c[0x0][0x388] ;  /* 0x0000e200ff0e7b82 */ /* 0x000f280000000a00 */
[----:B------:R-:W-:-:S04]  /*c020*/  @!P0 IMAD R11, R11, UR11, R0 ;  /* 0x0000000b0b0b8c24 */ /* 0x000fc8000f8e0200 */
[----:B------:R-:W5:Y:S01]  /*c030*/  @!P0 LDC.64 R16, c[0x0][0x390] ;  /* 0x0000e400ff108b82 */ /* 0x000f620000000a00 */
[----:B0-----:R-:W-:-:S06]  /*c040*/  @!P0 IMAD.WIDE.U32 R12, R11, 0x8, R12 ;  /* 0x000000080b0c8825 */ /* 0x001fcc00078e000c */
[----:B------:R-:W2:Y:S01]  /*c050*/  @!P0 LDG.E.64 R12, desc[UR8][R12.64] ;  /* 0x000000080c0c8981 */ /* 0x000ea2000c1e1b00 */
[----:B----4-:R-:W-:-:S06]  /*c060*/  @!P0 IMAD.WIDE.U32 R14, R11, 0x8, R14 ;  /* 0x000000080b0e8825 */ /* 0x010fcc00078e000e */
[----:B------:R-:W4:Y:S01]  /*c070*/  @!P0 LDG.E.64 R14, desc[UR8][R14.64] ;  /* 0x000000080e0e8981 */ /* 0x000f22000c1e1b00 */
[----:B-----5:R-:W-:-:S06]  /*c080*/  @!P0 IMAD.WIDE.U32 R16, R11, 0x8, R16 ;  /* 0x000000080b108825 */ /* 0x020fcc00078e0010 */
[----:B------:R-:W5:Y:S01]  /*c090*/  @!P0 LDG.E.64 R16, desc[UR8][R16.64] ;  /* 0x0000000810108981 */ /* 0x000f62000c1e1b00 */
[----:B-1----:R-:W-:-:S03]  /*c0a0*/  ISETP.GE.U32.AND P1, PT, R2, UR20, PT ;  /* 0x0000001402007c0c */ /* 0x002fc6000bf26070 */
[----:B--2---:R0:W-:Y:S04]  /*c0b0*/  @!P0 STS.64 [R10], R12 ;  /* 0x0000000c0a008388 */ /* 0x0041e80000000a00 */
[----:B----4-:R0:W-:Y:S04]  /*c0c0*/  @!P0 STS.64 [R9], R14 ;  /* 0x0000000e09008388 */ /* 0x0101e80000000a00 */
[----:B-----5:R0:W-:Y:S01]  /*c0d0*/  @!P0 STS.64 [R8], R16 ;  /* 0x0000001008008388 */ /* 0x0201e20000000a00 */
[----:B------:R-:W-:Y:S01]  /*c0e0*/  BAR.SYNC.DEFER_BLOCKING 0x0 ;  /* 0x0000000000007b1d */ /* 0x000fe20000010000 */
[----:B------:R-:W-:-:S04]  /*c0f0*/  ISETP.GE.AND P0, PT, R7, 0x1, PT ;  /* 0x000000010700780c */ /* 0x000fc80003f06270 */
[----:B------:R-:W-:-:S13]  /*c100*/  ISETP.GE.OR.EX P0, PT, RZ, UR21, !P0, P1 ;  /* 0x00000015ff007c0c */ /* 0x000fda000c706710 */
[----:B0-----:R-:W-:Y:S05]  /*c110*/  @P0 BRA `(.L_x_246) ;  /* 0x0000002000ac0947 */ /* 0x001fea0003800000 */
[----:B------:R-:W0:Y:S01]  /*c120*/  LDS.64 R18, [R4] ;  /* 0x0000000004127984 */ /* 0x000e220000000a00 */
[----:B------:R-:W-:Y:S01]  /*c130*/  UIADD3 UR5, UPT, UPT, UR14, -UR20, URZ ;  /* 0x800000140e057290 */ /* 0x000fe2000fffe0ff */
[----:B------:R-:W-:Y:S02]  /*c140*/  MOV R10, RZ ;  /* 0x000000ff000a7202 */ /* 0x000fe40000000f00 */
[----:B---3--:R-:W1:Y:S01]  /*c150*/  LDS.64 R20, [R5] ;  /* 0x0000000005147984 */ /* 0x008e620000000a00 */
[----:B------:R-:W-:-:S03]  /*c160*/  UISETP.GT.U32.AND UP0, UPT, UR5, -0x4, UPT ;  /* 0xfffffffc0500788c */ /* 0x000fc6000bf04070 */
[----:B------:R2:W3:Y:S02]  /*c170*/  LDS.64 R16, [R3] ;  /* 0x0000000003107984 */ /* 0x0004e40000000a00 */
[----:B--2---:R-:W-:-:S04]  /*c180*/  LOP3.LUT R3, R7, 0x3, RZ, 0xc0, !PT ;  /* 0x0000000307037812 */ /* 0x004fc800078ec0ff */
[----:B------:R-:W-:Y:S05]  /*c190*/  BRA.U UP0, `(.L_x_247) ;  /* 0x0000001100c47547 */ /* 0x000fea000b800000 */
[----:B------:R-:W-:Y:S01]  /*c1a0*/  UIADD3 UR5, UPT, UPT, UR18, 0x2000, URZ ;  /* 0x0000200012057890 */ /* 0x000fe2000fffe0ff */
[----:B------:R-:W-:Y:S01]  /*c1b0*/  LOP3.LUT R10, R7, 0x7ffffffc, RZ, 0xc0, !PT ;  /* 0x7ffffffc070a7812 */ /* 0x000fe200078ec0ff */
        /* <DEDUP_REMOVED lines=8> */
[----:B------:R-:W-:Y:S02]  /*c240*/  IMAD.U32 R9, RZ, RZ, UR15 ;  /* 0x0000000fff097e24 */ /* 0x000fe4000f8e00ff */
[----:B------:R-:W-:Y:S02]  /*c250*/  MOV R8, UR5 ;  /* 0x0000000500087c02 */ /* 0x000fe40008000f00 */
[----:B------:R-:W-:-:S07]  /*c260*/  IMAD.U32 R5, RZ, RZ, UR6 ;  /* 0x00000006ff057e24 */ /* 0x000fce000f8e00ff */
.L_x_272:
        /* <DEDUP_REMOVED lines=38> */
.L_x_249:
[----:B------:R-:W-:Y:S05]  /*c4d0*/  BSYNC.RECONVERGENT B2 ;  /* 0x0000000000027941 */ /* 0x000fea0003800200 */
.L_x_248:
        /* <DEDUP_REMOVED lines=22> */
.L_x_251:
[----:B------:R-:W-:Y:S05]  /*c640*/  BSYNC.RECONVERGENT B2 ;  /* 0x0000000000027941 */ /* 0x000fea0003800200 */
.L_x_250:
[----:B------:R-:W0:Y:S01]  /*c650*/  S2R R11, SR_CgaCtaId ;  /* 0x00000000000b7919 */ /* 0x000e220000008800 */
[----:B------:R-:W1:Y:S01]  /*c660*/  F2I.F64.TRUNC R39, R38 ;  /* 0x0000002600277311 */ /* 0x000e62000030d100 */
[----:B------:R-:W-:Y:S01]  /*c670*/  MOV R2, 0x400 ;  /* 0x0000040000027802 */ /* 0x000fe20000000f00 */
[----:B------:R-:W-:Y:S04]  /*c680*/  BSSY.RECONVERGENT B1, `(.L_x_252) ;  /* 0x0000009000017945 */ /* 0x000fe80003800200 */
[----:B------:R-:W-:-:S05]  /*c690*/  VIADD R2, R2, 0x3000 ;  /* 0x0000300002027836 */ /* 0x000fca0000000000 */
[----:B0-----:R-:W-:-:S04]  /*c6a0*/  LEA R2, R11, R2, 0x18 ;  /* 0x000000020b027211 */ /* 0x001fc800078ec0ff */
[----:B-1----:R-:W-:-:S07]  /*c6b0*/  LEA R11, R39, R2, 0x3 ;  /* 0x00000002270b7211 */ /* 0x002fce00078e18ff */
.L_x_253:
[----:B------:R-:W0:Y:S02]  /*c6c0*/  LDS.64 R12, [R11] ;  /* 0x000000000b0c7984 */ /* 0x000e240000000a00 */
[----:B0-----:R-:W-:-:S05]  /*c6d0*/  IADD3 R14, P0, PT, R12, 0x1, RZ ;  /* 0x000000010c0e7810 */ /* 0x001fca0007f1e0ff */
[----:B------:R-:W-:-:S07]  /*c6e0*/  IMAD.X R15, RZ, RZ, R13, P0 ;  /* 0x000000ffff0f7224 */ /* 0x000fce00000e060d */
[----:B------:R-:W0:Y:S02]  /*c6f0*/  ATOMS.CAST.SPIN.64 P0, [R11], R12, R14 ;  /* 0x0000000c0b00758d */ /* 0x000e24000180040e */
[----:B0-----:R-:W-:Y:S05]  /*c700*/  @!P0 BRA `(.L_x_253) ;  /* 0xfffffffc00ec8947 */ /* 0x001fea000383ffff */
[----:B------:R-:W-:Y:S05]  /*c710*/  BSYNC.RECONVERGENT B1 ;  /* 0x0000000000017941 */ /* 0x000fea0003800200 */
.L_x_252:
        /* <DEDUP_REMOVED lines=37> */
.L_x_255:
[----:B------:R-:W-:Y:S05]  /*c970*/  BSYNC.RECONVERGENT B2 ;  /* 0x0000000000027941 */ /* 0x000fea0003800200 */
.L_x_254:
        /* <DEDUP_REMOVED lines=22> */
.L_x_257:
[----:B------:R-:W-:Y:S05]  /*cae0*/  BSYNC.RECONVERGENT B2 ;  /* 0x0000000000027941 */ /* 0x000fea0003800200 */
.L_x_256:
[----:B------:R-:W0:Y:S01]  /*caf0*/  F2I.F64.TRUNC R39, R38 ;  /* 0x0000002600277311 */ /* 0x000e22000030d100 */
[----:B------:R-:W-:Y:S01]  /*cb00*/  BSSY.RECONVERGENT B1, `(.L_x_258) ;  /* 0x0000007000017945 */ /* 0x000fe20003800200 */
[----:B0-----:R-:W-:-:S07]  /*cb10*/  IMAD R11, R39, 0x8, R2 ;  /* 0x00000008270b7824 */ /* 0x001fce00078e0202 */
.L_x_259:
[----:B------:R-:W0:Y:S02]  /*cb20*/  LDS.64 R12, [R11] ;  /* 0x000000000b0c7984 */ /* 0x000e240000000a00 */
[----:B0-----:R-:W-:-:S04]  /*cb30*/  IADD3 R14, P0, PT, R12, 0x1, RZ ;  /* 0x000000010c0e7810 */ /* 0x001fc80007f1e0ff */
[----:B------:R-:W-:-:S08]  /*cb40*/  IADD3.X R15, PT, PT, RZ, R13, RZ, P0, !PT ;  /* 0x0000000dff0f7210 */ /* 0x000fd000007fe4ff */
[----:B------:R-:W0:Y:S02]  /*cb50*/  ATOMS.CAST.SPIN.64 P0, [R11], R12, R14 ;  /* 0x0000000c0b00758d */ /* 0x000e24000180040e */
[----:B0-----:R-:W-:Y:S05]  /*cb60*/  @!P0 BRA `(.L_x_259) ;  /* 0xfffffffc00ec8947 */ /* 0x001fea000383ffff */
[----:B------:R-:W-:Y:S05]  /*cb70*/  BSYNC.RECONVERGENT B1 ;  /* 0x0000000000017941 */ /* 0x000fea0003800200 */
.L_x_258:
        /* <DEDUP_REMOVED lines=37> */
.L_x_261:
[----:B------:R-:W-:Y:S05]  /*cdd0*/  BSYNC.RECONVERGENT B2 ;  /* 0x0000000000027941 */ /* 0x000fea0003800200 */
.L_x_260:
        /* <DEDUP_REMOVED lines=22> */
.L_x_263:
[----:B------:R-:W-:Y:S05]  /*cf40*/  BSYNC.RECONVERGENT B2 ;  /* 0x0000000000027941 */ /* 0x000fea0003800200 */
.L_x_262:
[----:B------:R-:W0:Y:S01]  /*cf50*/  F2I.F64.TRUNC R39, R38 ;  /* 0x0000002600277311 */ /* 0x000e22000030d100 */
[----:B------:R-:W-:Y:S01]  /*cf60*/  BSSY.RECONVERGENT B1, `(.L_x_264) ;  /* 0x0000007000017945 */ /* 0x000fe20003800200 */
[----:B0-----:R-:W-:-:S07]  /*cf70*/  IMAD R11, R39, 0x8, R2 ;  /* 0x00000008270b7824 */ /* 0x001fce00078e0202 */
.L_x_265:
[----:B------:R-:W0:Y:S02]  /*cf80*/  LDS.64 R12, [R11] ;  /* 0x000000000b0c7984 */ /* 0x000e240000000a00 */
[----:B0-----:R-:W-:-:S05]  /*cf90*/  IADD3 R14, P0, PT, R12, 0x1, RZ ;  /* 0x000000010c0e7810 */ /* 0x001fca0007f1e0ff */
[----:B------:R-:W-:-:S07]  /*cfa0*/  IMAD.X R15, RZ, RZ, R13, P0 ;  /* 0x000000ffff0f7224 */ /* 0x000fce00000e060d */
[----:B------:R-:W0:Y:S02]  /*cfb0*/  ATOMS.CAST.SPIN.64 P0, [R11], R12, R14 ;  /* 0x0000000c0b00758d */ /* 0x000e24000180040e */
[----:B0-----:R-:W-:Y:S05]  /*cfc0*/  @!P0 BRA `(.L_x_265) ;  /* 0xfffffffc00ec8947 */ /* 0x001fea000383ffff */
[----:B------:R-:W-:Y:S05]  /*cfd0*/  BSYNC.RECONVERGENT B1 ;  /* 0x0000000000017941 */ /* 0x000fea0003800200 */
.L_x_264:
        /* <DEDUP_REMOVED lines=37> */
.L_x_267:
[----:B------:R-:W-:Y:S05]  /*d230*/  BSYNC.RECONVERGENT B2 ;  /* 0x0000000000027941 */ /* 0x000fea0003800200 */
.L_x_266:
        /* <DEDUP_REMOVED lines=22> */
.L_x_269:
[----:B------:R-:W-:Y:S05]  /*d3a0*/  BSYNC.RECONVERGENT B2 ;  /* 0x0000000000027941 */ /* 0x000fea0003800200 */
.L_x_268:
[----:B------:R-:W0:Y:S01]  /*d3b0*/  F2I.F64.TRUNC R39, R38 ;  /* 0x0000002600277311 */ /* 0x000e22000030d100 */
[----:B------:R-:W-:Y:S01]  /*d3c0*/  BSSY.RECONVERGENT B1, `(.L_x_270) ;  /* 0x0000007000017945 */ /* 0x000fe20003800200 */
[----:B0-----:R-:W-:-:S07]  /*d3d0*/  LEA R11, R39, R2, 0x3 ;  /* 0x00000002270b7211 */ /* 0x001fce00078e18ff */
.L_x_271:
[----:B------:R-:W0:Y:S02]  /*d3e0*/  LDS.64 R12, [R11] ;  /* 0x000000000b0c7984 */ /* 0x000e240000000a00 */
[----:B0-----:R-:W-:-:S05]  /*d3f0*/  IADD3 R14, P0, PT, R12, 0x1, RZ ;  /* 0x000000010c0e7810 */ /* 0x001fca0007f1e0ff */
[----:B------:R-:W-:-:S07]  /*d400*/  IMAD.X R15, RZ, RZ, R13, P0 ;  /* 0x000000ffff0f7224 */ /* 0x000fce00000e060d */
[----:B------:R-:W0:Y:S02]  /*d410*/  ATOMS.CAST.SPIN.64 P0, [R11], R12, R14 ;  /* 0x0000000c0b00758d */ /* 0x000e24000180040e */
[----:B0-----:R-:W-:Y:S05]  /*d420*/  @!P0 BRA `(.L_x_271) ;  /* 0xfffffffc00ec8947 */ /* 0x001fea000383ffff */
[----:B------:R-:W-:Y:S05]  /*d430*/  BSYNC.RECONVERGENT B1 ;  /* 0x0000000000017941 */ /* 0x000fea0003800200 */
.L_x_270:
[----:B------:R-:W-:Y:S01]  /*d440*/  VIADD R4, R4, 0x4 ;  /* 0x0000000404047836 */ /* 0x000fe20000000000 */
[----:B------:R-:W-:Y:S01]  /*d450*/  IADD3 R9, PT, PT, R9, 0x20, RZ ;  /* 0x0000002009097810 */ /* 0x000fe20007ffe0ff */
[----:B------:R-:W-:Y:S02]  /*d460*/  VIADD R8, R8, 0x20 ;  /* 0x0000002008087836 */ /* 0x000fe40000000000 */
[----:B------:R-:W-:Y:S01]  /*d470*/  VIADD R5, R5, 0x20 ;  /* 0x0000002005057836 */ /* 0x000fe20000000000 */
[----:B------:R-:W-:-:S13]  /*d480*/  ISETP.NE.AND P0, PT, R4, RZ, PT ;  /* 0x000000ff0400720c */ /* 0x000fda0003f05270 */
[----:B------:R-:W-:Y:S05]  /*d490*/  @P0 BRA `(.L_x_272) ;  /* 0xffffffec00740947 */ /* 0x000fea000383ffff */
[----:B------:R-:W-:Y:S05]  /*d4a0*/  BSYNC B0 ;  /* 0x0000000000007941 */ /* 0x000fea0003800000 */
.L_x_247:
[----:B------:R-:W-:-:S13]  /*d4b0*/  ISETP.NE.AND P0, PT, R3, RZ, PT ;  /* 0x000000ff0300720c */ /* 0x000fda0003f05270 */
[----:B------:R-:W-:Y:S05]  /*d4c0*/  @!P0 BRA `(.L_x_246) ;  /* 0x0000000c00c08947 */ /* 0x000fea0003800000 */
[----:B------:R-:W-:Y:S01]  /*d4d0*/  ISETP.NE.AND P0, PT, R3, 0x1, PT ;  /* 0x000000010300780c */ /* 0x000fe20003f05270 */
[----:B------:R-:W-:-:S12]  /*d4e0*/  BSSY.RECONVERGENT B0, `(.L_x_273) ;  /* 0x000009a000007945 */ /* 0x000fd80003800200 */
[----:B------:R-:W-:Y:S05]  /*d4f0*/  @!P0 BRA `(.L_x_274) ;  /* 0x0000000800608947 */ /* 0x000fea0003800000 */
[----:B------:R-:W2:Y:S01]  /*d500*/  S2UR UR15, SR_CgaCtaId ;  /* 0x00000000000f79c3 */ /* 0x000ea20000008800 */
[----:B------:R-:W-:Y:S01]  /*d510*/  UMOV UR5, 0x400 ;  /* 0x0000040000057882 */ /* 0x000fe20000000000 */
[----:B------:R-:W-:Y:S01]  /*d520*/  LEA R5, R10, UR4, 0x3 ;  /* 0x000000040a057c11 */ /* 0x000fe2000f8e18ff */
[----:B------:R-:W-:Y:S01]  /*d530*/  UIADD3 UR6, UPT, UPT, UR5, 0x2000, URZ ;  /* 0x0000200005067890 */ /* 0x000fe2000fffe0ff */
[----:B------:R-:W-:Y:S01]  /*d540*/  IMAD.MOV.U32 R22, RZ, RZ, 0x0 ;  /* 0x00000000ff167424 */ /* 0x000fe200078e00ff */
[----:B------:R-:W-:Y:S01]  /*d550*/  UIADD3 UR5, UPT, UPT, UR5, 0x2800, URZ ;  /* 0x0000280005057890 */ /* 0x000fe2000fffe0ff */
[----:B------:R-:W-:Y:S01]  /*d560*/  IMAD.MOV.U32 R23, RZ, RZ, 0x3fd80000 ;  /* 0x3fd80000ff177424 */ /* 0x000fe200078e00ff */
[----:B------:R-:W3:Y:S01]  /*d570*/  LDS.64 R8, [R5] ;  /* 0x0000000005087984 */ /* 0x000ee20000000a00 */
[----:B------:R-:W-:Y:S01]  /*d580*/  BSSY.RECONVERGENT B2, `(.L_x_275) ;  /* 0x0000025000027945 */ /* 0x000fe20003800200 */
[----:B--2---:R-:W-:Y:S02]  /*d590*/  ULEA UR6, UR15, UR6, 0x18 ;  /* 0x000000060f067291 */ /* 0x004fe4000f8ec0ff */
[----:B------:R-:W-:-:S04]  /*d5a0*/  ULEA UR5, UR15, UR5, 0x18 ;  /* 0x000000050f057291 */ /* 0x000fc8000f8ec0ff */
[C---:B------:R-:W-:Y:S02]  /*d5b0*/  LEA R4, R10.reuse, UR6, 0x3 ;  /* 0x000000060a047c11 */ /* 0x040fe4000f8e18ff */
[----:B------:R-:W-:-:S03]  /*d5c0*/  LEA R3, R10, UR5, 0x3 ;  /* 0x000000050a037c11 */ /* 0x000fc6000f8e18ff */
[----:B------:R-:W0:Y:S04]  /*d5d0*/  LDS.64 R12, [R4] ;  /* 0x00000000040c7984 */ /* 0x000e280000000a00 */
[----:B------:R-:W1:Y:S01]  /*d5e0*/  LDS.64 R14, [R3] ;  /* 0x00000000030e7984 */ /* 0x000e620000000a00 */
[----:B---3--:R-:W-:Y:S02]  /*d5f0*/  DADD R8, R16, -R8 ;  /* 0x0000000010087229 */ /* 0x008fe40000000808 */
[----:B0-----:R-:W-:Y:S02]  /*d600*/  DADD R12, R18, -R12 ;  /* 0x00000000120c7229 */ /* 0x001fe4000000080c */
[----:B-1----:R-:W-:-:S06]  /*d610*/  DADD R14, R20, -R14 ;  /* 0x00000000140e7229 */ /* 0x002fcc000000080e */
[----:B------:R-:W-:-:S08]  /*d620*/  DMUL R12, R12, R12 ;  /* 0x0000000c0c0c7228 */ /* 0x000fd00000000000 */
        /* <DEDUP_REMOVED lines=25> */
[----:B------:R-:W-:-:S07]  /*d7c0*/  MOV R12, R14 ;  /* 0x0000000e000c7202 */ /* 0x000fce0000000f00 */
.L_x_276:
[----:B------:R-:W-:Y:S05]  /*d7d0*/  BSYNC.RECONVERGENT B2 ;  /* 0x0000000000027941 */ /* 0x000fea0003800200 */
.L_x_275:
        /* <DEDUP_REMOVED lines=20> */
[----:B------:R-:W-:-:S07]  /*d920*/  MOV R38, R13 ;  /* 0x0000000d00267202 */ /* 0x000fce0000000f00 */
.L_x_278:
[----:B------:R-:W-:Y:S05]  /*d930*/  BSYNC.RECONVERGENT B2 ;  /* 0x0000000000027941 */ /* 0x000fea0003800200 */
.L_x_277:
[----:B------:R-:W0:Y:S01]  /*d940*/  S2R R9, SR_CgaCtaId ;  /* 0x0000000000097919 */ /* 0x000e220000008800 */
[----:B------:R-:W1:Y:S01]  /*d950*/  F2I.F64.TRUNC R39, R38 ;  /* 0x0000002600277311 */ /* 0x000e62000030d100 */
[----:B------:R-:W-:Y:S01]  /*d960*/  MOV R2, 0x400 ;  /* 0x0000040000027802 */ /* 0x000fe20000000f00 */
[----:B------:R-:W-:Y:S04]  /*d970*/  BSSY.RECONVERGENT B1, `(.L_x_279) ;  /* 0x0000009000017945 */ /* 0x000fe80003800200 */
[----:B------:R-:W-:-:S05]  /*d980*/  VIADD R2, R2, 0x3000 ;  /* 0x0000300002027836 */ /* 0x000fca0000000000 */
[----:B0-----:R-:W-:-:S05]  /*d990*/  LEA R2, R9, R2, 0x18 ;  /* 0x0000000209027211 */ /* 0x001fca00078ec0ff */
[----:B-1----:R-:W-:-:S07]  /*d9a0*/  IMAD R9, R39, 0x8, R2 ;  /* 0x0000000827097824 */ /* 0x002fce00078e0202 */
.L_x_280:
[----:B------:R-:W0:Y:S02]  /*d9b0*/  LDS.64 R12, [R9] ;  /* 0x00000000090c7984 */ /* 0x000e240000000a00 */
[----:B0-----:R-:W-:-:S04]  /*d9c0*/  IADD3 R14, P0, PT, R12, 0x1, RZ ;  /* 0x000000010c0e7810 */ /* 0x001fc80007f1e0ff */
[----:B------:R-:W-:-:S08]  /*d9d0*/  IADD3.X R15, PT, PT, RZ, R13, RZ, P0, !PT ;  /* 0x0000000dff0f7210 */ /* 0x000fd000007fe4ff */
[----:B------:R-:W0:Y:S02]  /*d9e0*/  ATOMS.CAST.SPIN.64 P0, [R9], R12, R14 ;  /* 0x0000000c0900758d */ /* 0x000e24000180040e */
[----:B0-----:R-:W-:Y:S05]  /*d9f0*/  @!P0 BRA `(.L_x_280) ;  /* 0xfffffffc00ec8947 */ /* 0x001fea000383ffff */
[----:B------:R-:W-:Y:S05]  /*da00*/  BSYNC.RECONVERGENT B1 ;  /* 0x0000000000017941 */ /* 0x000fea0003800200 */
.L_x_279:
[----:B------:R0:W1:Y:S01]  /*da10*/  LDS.64 R12, [R4+0x8] ;  /* 0x00000800040c7984 */ /* 0x0000620000000a00 */
[----:B------:R-:W-:Y:S03]  /*da20*/  BSSY.RECONVERGENT B2, `(.L_x_281) ;  /* 0x0000025000027945 */ /* 0x000fe60003800200 */
[----:B------:R2:W3:Y:S04]  /*da30*/  LDS.64 R8, [R5+0x8] ;  /* 0x0000080005087984 */ /* 0x0004e80000000a00 */
[----:B------:R-:W4:Y:S01]  /*da40*/  LDS.64 R14, [R3+0x8] ;  /* 0x00000800030e7984 */ /* 0x000f220000000a00 */
[----:B0-----:R-:W-:Y:S01]  /*da50*/  IMAD.MOV.U32 R4, RZ, RZ, 0x0 ;  /* 0x00000000ff047424 */ /* 0x001fe200078e00ff */
[----:B--2---:R-:W-:Y:S01]  /*da60*/  MOV R5, 0x3fd80000 ;  /* 0x3fd8000000057802 */ /* 0x004fe20000000f00 */
        /* <DEDUP_REMOVED lines=32> */
.L_x_282:
[----:B------:R-:W-:Y:S05]  /*dc70*/  BSYNC.RECONVERGENT B2 ;  /* 0x0000000000027941 */ /* 0x000fea0003800200 */
.L_x_281:
        /* <DEDUP_REMOVED lines=21> */
.L_x_284:
[----:B------:R-:W-:Y:S05]  /*ddd0*/  BSYNC.RECONVERGENT B2 ;  /* 0x0000000000027941 */ /* 0x000fea0003800200 */
.L_x_283:
[----:B------:R-:W0:Y:S01]  /*dde0*/  F2I.F64.TRUNC R39, R38 ;  /* 0x0000002600277311 */ /* 0x000e22000030d100 */
[----:B------:R-:W-:Y:S01]  /*ddf0*/  BSSY.RECONVERGENT B1, `(.L_x_285) ;  /* 0x0000007000017945 */ /* 0x000fe20003800200 */
[----:B0-----:R-:W-:-:S07]  /*de00*/  IMAD R3, R39, 0x8, R2 ;  /* 0x0000000827037824 */ /* 0x001fce00078e0202 */
.L_x_286:
[----:B------:R-:W0:Y:S02]  /*de10*/  LDS.64 R12, [R3] ;  /* 0x00000000030c7984 */ /* 0x000e240000000a00 */
[----:B0-----:R-:W-:-:S05]  /*de20*/  IADD3 R14, P0, PT, R12, 0x1, RZ ;  /* 0x000000010c0e7810 */ /* 0x001fca0007f1e0ff */
[----:B------:R-:W-:-:S07]  /*de30*/  IMAD.X R15, RZ, RZ, R13, P0 ;  /* 0x000000ffff0f7224 */ /* 0x000fce00000e060d */
[----:B------:R-:W0:Y:S02]  /*de40*/  ATOMS.CAST.SPIN.64 P0, [R3], R12, R14 ;  /* 0x0000000c0300758d */ /* 0x000e24000180040e */
[----:B0-----:R-:W-:Y:S05]  /*de50*/  @!P0 BRA `(.L_x_286) ;  /* 0xfffffffc00ec8947 */ /* 0x001fea000383ffff */
[----:B------:R-:W-:Y:S05]  /*de60*/  BSYNC.RECONVERGENT B1 ;  /* 0x0000000000017941 */ /* 0x000fea0003800200 */
.L_x_285:
[----:B------:R-:W-:-:S07]  /*de70*/  IADD3 R10, PT, PT, R10, 0x2, RZ ;  /* 0x000000020a0a7810 */ /* 0x000fce0007ffe0ff */
.L_x_274:
[----:B------:R-:W-:Y:S05]  /*de80*/  BSYNC.RECONVERGENT B0 ;  /* 0x0000000000007941 */ /* 0x000fea0003800200 */
.L_x_273:
[----:B------:R-:W-:-:S04]  /*de90*/  LOP3.LUT R7, R7, 0x1, RZ, 0xc0, !PT ;  /* 0x0000000107077812 */ /* 0x000fc800078ec0ff */
[----:B------:R-:W-:-:S13]  /*dea0*/  ISETP.NE.U32.AND P0, PT, R7, 0x1, PT ;  /* 0x000000010700780c */ /* 0x000fda0003f05070 */
[----:B------:R-:W-:Y:S05]  /*deb0*/  @P0 BRA `(.L_x_246) ;  /* 0x0000000400440947 */ /* 0x000fea0003800000 */
[----:B------:R-:W2:Y:S01]  /*dec0*/  S2UR UR15, SR_CgaCtaId ;  /* 0x00000000000f79c3 */ /* 0x000ea20000008800 */
[----:B------:R-:W-:Y:S01]  /*ded0*/  UMOV UR5, 0x400 ;  /* 0x0000040000057882 */ /* 0x000fe20000000000 */
[----:B------:R-:W-:Y:S01]  /*dee0*/  LEA R7, R10, UR4, 0x3 ;  /* 0x000000040a077c11 */ /* 0x000fe2000f8e18ff */
[----:B------:R-:W-:Y:S01]  /*def0*/  UIADD3 UR6, UPT, UPT, UR5, 0x2000, URZ ;  /* 0x0000200005067890 */ /* 0x000fe2000fffe0ff */
[----:B------:R-:W-:Y:S01]  /*df00*/  BSSY.RECONVERGENT B0, `(.L_x_287) ;  /* 0x000002b000007945 */ /* 0x000fe20003800200 */
[----:B------:R-:W-:Y:S02]  /*df10*/  UIADD3 UR5, UPT, UPT, UR5, 0x2800, URZ ;  /* 0x0000280005057890 */ /* 0x000fe4000fffe0ff */
[----:B------:R-:W3:Y:S01]  /*df20*/  LDS.64 R2, [R7] ;  /* 0x0000000007027984 */ /* 0x000ee20000000a00 */
        /* <DEDUP_REMOVED lines=40> */
.L_x_288:
[----:B------:R-:W-:Y:S05]  /*e1b0*/  BSYNC.RECONVERGENT B0 ;  /* 0x0000000000007941 */ /* 0x000fea0003800200 */
.L_x_287:
        /* <DEDUP_REMOVED lines=21> */
.L_x_290:
[----:B------:R-:W-:Y:S05]  /*e310*/  BSYNC.RECONVERGENT B0 ;  /* 0x0000000000007941 */ /* 0x000fea0003800200 */
.L_x_289:
[----:B------:R-:W0:Y:S01]  /*e320*/  S2UR UR6, SR_CgaCtaId ;  /* 0x00000000000679c3 */ /* 0x000e220000008800 */
[----:B------:R-:W1:Y:S01]  /*e330*/  F2I.F64.TRUNC R38, R38 ;  /* 0x0000002600267311 */ /* 0x000e62000030d100 */
[----:B------:R-:W-:Y:S02]  /*e340*/  UMOV UR5, 0x400 ;  /* 0x0000040000057882 */ /* 0x000fe40000000000 */
[----:B------:R-:W-:-:S04]  /*e350*/  UIADD3 UR5, UPT, UPT, UR5, 0x3000, URZ ;  /* 0x0000300005057890 */ /* 0x000fc8000fffe0ff */
[----:B0-----:R-:W-:-:S06]  /*e360*/  ULEA UR5, UR6, UR5, 0x18 ;  /* 0x0000000506057291 */ /* 0x001fcc000f8ec0ff */
[----:B-1----:R-:W-:-:S07]  /*e370*/  LEA R3, R38, UR5, 0x3 ;  /* 0x0000000526037c11 */ /* 0x002fce000f8e18ff */
.L_x_291:
[----:B------:R-:W0:Y:S02]  /*e380*/  LDS.64 R4, [R3] ;  /* 0x0000000003047984 */ /* 0x000e240000000a00 */
[----:B0-----:R-:W-:-:S05]  /*e390*/  IADD3 R6, P0, PT, R4, 0x1, RZ ;  /* 0x0000000104067810 */ /* 0x001fca0007f1e0ff */
[----:B------:R-:W-:-:S07]  /*e3a0*/  IMAD.X R7, RZ, RZ, R5, P0 ;  /* 0x000000ffff077224 */ /* 0x000fce00000e0605 */
[----:B------:R-:W0:Y:S02]  /*e3b0*/  ATOMS.CAST.SPIN.64 P0, [R3], R4, R6 ;  /* 0x000000040300758d */ /* 0x000e240001800406 */
[----:B0-----:R-:W-:Y:S05]  /*e3c0*/  @!P0 BRA `(.L_x_291) ;  /* 0xfffffffc00ec8947 */ /* 0x001fea000383ffff */
.L_x_246:
[----:B------:R-:W-:Y:S05]  /*e3d0*/  WARPSYNC.ALL ;  /* 0x0000000000007948 */ /* 0x000fea0003800000 */
[----:B------:R-:W-:Y:S06]  /*e3e0*/  BAR.SYNC.DEFER_BLOCKING 0x0 ;  /* 0x0000000000007b1d */ /* 0x000fec0000010000 */
.L_x_199:
[----:B------:R-:W5:Y:S01]  /*e3f0*/  LDCU UR6, c[0x0][0x3b0] ;  /* 0x00007600ff0677ac */ /* 0x000f620008000800 */
[----:B------:R-:W-:Y:S01]  /*e400*/  BAR.SYNC.DEFER_BLOCKING 0x0 ;  /* 0x0000000000007b1d */ /* 0x000fe20000010000 */
[----:B-----5:R-:W-:-:S13]  /*e410*/  ISETP.GE.AND P0, PT, R0, UR6, PT ;  /* 0x0000000600007c0c */ /* 0x020fda000bf06270 */
[----:B------:R-:W-:Y:S05]  /*e420*/  @P0 EXIT ;  /* 0x000000000000094d */ /* 0x000fea0003800000 */
[----:B------:R-:W5:Y:S01]  /*e430*/  I2F.U32.RP R7, UR11 ;  /* 0x0000000b00077d06 */ /* 0x000f620008209000 */
[----:B------:R-:W-:Y:S01]  /*e440*/  VIADD R6, R0, UR11 ;  /* 0x0000000b00067c36 */ /* 0x000fe20008000000 */
[----:B------:R-:W-:Y:S01]  /*e450*/  ISETP.NE.U32.AND P2, PT, RZ, UR11, PT ;  /* 0x0000000bff007c0c */ /* 0x000fe2000bf45070 */
[----:B------:R-:W-:Y:S03]  /*e460*/  BSSY.RECONVERGENT B0, `(.L_x_292) ;  /* 0x000002e000007945 */ /* 0x000fe60003800200 */
[C---:B------:R-:W-:Y:S02]  /*e470*/  ISETP.GE.AND P0, PT, R6.reuse, UR6, PT ;  /* 0x0000000606007c0c */ /* 0x040fe4000bf06270 */
[----:B01----:R-:W-:Y:S02]  /*e480*/  VIMNMX R4, PT, PT, R6, UR6, !PT ;  /* 0x0000000606047c48 */ /* 0x003fe4000ffe0100 */
[----:B------:R-:W-:-:S04]  /*e490*/  SEL R5, RZ, 0x1, P0 ;  /* 0x00000001ff057807 */ /* 0x000fc80000000000 */
[----:B------:R-:W-:Y:S01]  /*e4a0*/  IADD3 R4, PT, PT, R4, -R6, -R5 ;  /* 0x8000000604047210 */ /* 0x000fe20007ffe805 */
[----:B-----5:R-:W0:Y:S02]  /*e4b0*/  MUFU.RCP R7, R7 ;  /* 0x0000000700077308 */ /* 0x020e240000001000 */
[----:B0-----:R-:W-:-:S06]  /*e4c0*/  VIADD R2, R7, 0xffffffe ;  /* 0x0ffffffe07027836 */ /* 0x001fcc0000000000 */
[----:B------:R0:W1:Y:S02]  /*e4d0*/  F2I.FTZ.U32.TRUNC.NTZ R3, R2 ;  /* 0x0000000200037305 */ /* 0x000064000021f000 */
[----:B0-----:R-:W-:Y:S01]  /*e4e0*/  IMAD.MOV.U32 R2, RZ, RZ, RZ ;  /* 0x000000ffff027224 */ /* 0x001fe200078e00ff */
[----:B-1----:R-:W-:-:S05]  /*e4f0*/  IADD3 R9, PT, PT, RZ, -R3, RZ ;  /* 0x80000003ff097210 */ /* 0x002fca0007ffe0ff */
[----:B------:R-:W-:-:S04]  /*e500*/  IMAD R9, R9, UR11, RZ ;  /* 0x0000000b09097c24 */ /* 0x000fc8000f8e02ff */
[----:B------:R-:W-:-:S06]  /*e510*/  IMAD.HI.U32 R9, R3, R9, R2 ;  /* 0x0000000903097227 */ /* 0x000fcc00078e0002 */
[----:B------:R-:W-:-:S05]  /*e520*/  IMAD.HI.U32 R2, R9, R4, RZ ;  /* 0x0000000409027227 */ /* 0x000fca00078e00ff */
[----:B------:R-:W-:-:S05]  /*e530*/  IADD3 R3, PT, PT, -R2, RZ, RZ ;  /* 0x000000ff02037210 */ /* 0x000fca0007ffe1ff */
        /* <DEDUP_REMOVED lines=10> */
[----:B------:R-:W-:-:S13]  /*e5e0*/  ISETP.NE.AND P0, PT, R2, 0x3, PT ;  /* 0x000000030200780c */ /* 0x000fda0003f05270 */
[----:B------:R-:W-:Y:S05]  /*e5f0*/  @!P0 BRA `(.L_x_293) ;  /* 0x0000000000508947 */ /* 0x000fea0003800000 */
[----:B------:R-:W0:Y:S01]  /*e600*/  S2UR UR5, SR_CgaCtaId ;  /* 0x00000000000579c3 */ /* 0x000e220000008800 */
[----:B------:R-:W-:Y:S01]  /*e610*/  UMOV UR4, 0x400 ;  /* 0x0000040000047882 */ /* 0x000fe20000000000 */
[----:B------:R-:W-:Y:S01]  /*e620*/  VIADD R4, R4, 0x1 ;  /* 0x0000000104047836 */ /* 0x000fe20000000000 */
[----:B------:R-:W-:-:S04]  /*e630*/  UIADD3 UR4, UPT, UPT, UR4, 0x3000, URZ ;  /* 0x0000300004047890 */ /* 0x000fc8000fffe0ff */
[----:B------:R-:W-:Y:S01]  /*e640*/  LOP3.LUT R5, R4, 0x3, RZ, 0xc0, !PT ;  /* 0x0000000304057812 */ /* 0x000fe200078ec0ff */
[----:B------:R-:W1:Y:S03]  /*e650*/  LDC.64 R2, c[0x0][0x398] ;  /* 0x0000e600ff027b82 */ /* 0x000e660000000a00 */
[----:B------:R-:W-:Y:S01]  /*e660*/  IADD3 R7, PT, PT, -R5, RZ, RZ ;  /* 0x000000ff05077210 */ /* 0x000fe20007ffe1ff */
[----:B0-----:R-:W-:-:S06]  /*e670*/  ULEA UR4, UR5, UR4, 0x18 ;  /* 0x0000000405047291 */ /* 0x001fcc000f8ec0ff */
[C---:B------:R-:W-:Y:S01]  /*e680*/  LEA R6, R0.reuse, UR4, 0x3 ;  /* 0x0000000400067c11 */ /* 0x040fe2000f8e18ff */
[----:B-1----:R-:W-:-:S04]  /*e690*/  IMAD.WIDE.U32 R2, R0, 0x8, R2 ;  /* 0x0000000800027825 */ /* 0x002fc800078e0002 */
[----:B------:R-:W-:-:S07]  /*e6a0*/  IMAD R0, R5, UR11, R0 ;  /* 0x0000000b05007c24 */ /* 0x000fce000f8e0200 */
.L_x_294:
[----:B------:R0:W1:Y:S01]  /*e6b0*/  LDS.64 R4, [R6] ;  /* 0x0000000006047984 */ /* 0x0000620000000a00 */
[----:B------:R-:W-:-:S05]  /*e6c0*/  VIADD R7, R7, 0x1 ;  /* 0x0000000107077836 */ /* 0x000fca0000000000 */
[----:B------:R-:W-:Y:S01]  /*e6d0*/  ISETP.NE.AND P0, PT, R7, RZ, PT ;  /* 0x000000ff0700720c */ /* 0x000fe20003f05270 */
[----:B------:R-:W-:Y:S01]  /*e6e0*/  IMAD.U32 R9, RZ, RZ, UR11 ;  /* 0x0000000bff097e24 */ /* 0x000fe2000f8e00ff */
[----:B------:R-:W-:-:S03]  /*e6f0*/  MOV R11, UR11 ;  /* 0x0000000b000b7c02 */ /* 0x000fc60008000f00 */
[----:B0-----:R-:W-:Y:S01]  /*e700*/  IMAD R6, R9, 0x8, R6 ;  /* 0x0000000809067824 */ /* 0x001fe200078e0206 */
[----:B-1----:R0:W-:Y:S02]  /*e710*/  REDG.E.ADD.64.STRONG.GPU desc[UR8][R2.64], R4 ;  /* 0x000000040200798e */ /* 0x0021e4000c12e508 */
[----:B0-----:R-:W-:-:S05]  /*e720*/  IMAD.WIDE.U32 R2, R11, 0x8, R2 ;  /* 0x000000080b027825 */ /* 0x001fca00078e0002 */
[----:B------:R-:W-:Y:S05]  /*e730*/  @P0 BRA `(.L_x_294) ;  /* 0xfffffffc00dc0947 */ /* 0x000fea000383ffff */
.L_x_293:
[----:B------:R-:W-:Y:S05]  /*e740*/  BSYNC.RECONVERGENT B0 ;  /* 0x0000000000007941 */ /* 0x000fea0003800200 */
.L_x_292:
[----:B------:R-:W-:Y:S05]  /*e750*/  @!P1 EXIT ;  /* 0x000000000000994d */ /* 0x000fea0003800000 */
[----:B------:R-:W0:Y:S01]  /*e760*/  S2UR UR5, SR_CgaCtaId ;  /* 0x00000000000579c3 */ /* 0x000e220000008800 */
[----:B------:R-:W-:Y:S02]  /*e770*/  UMOV UR4, 0x400 ;  /* 0x0000040000047882 */ /* 0x000fe40000000000 */
[----:B------:R-:W-:-:S05]  /*e780*/  UIADD3 UR4, UPT, UPT, UR4, 0x3000, URZ ;  /* 0x0000300004047890 */ /* 0x000fca000fffe0ff */
[----:B----4-:R-:W1:Y:S01]  /*e790*/  LDC.64 R18, c[0x0][0x398] ;  /* 0x0000e600ff127b82 */ /* 0x010e620000000a00 */
[----:B0-----:R-:W-:-:S12]  /*e7a0*/  ULEA UR4, UR5, UR4, 0x18 ;  /* 0x0000000405047291 */ /* 0x001fd8000f8ec0ff */
.L_x_295:
[C---:B0-----:R-:W-:Y:S01]  /*e7b0*/  LEA R4, R0.reuse, UR4, 0x3 ;  /* 0x0000000400047c11 */ /* 0x041fe2000f8e18ff */
[----:B------:R-:W-:Y:S01]  /*e7c0*/  IMAD.U32 R3, RZ, RZ, UR11 ;  /* 0x0000000bff037e24 */ /* 0x000fe2000f8e00ff */
[----:B------:R-:W-:Y:S01]  /*e7d0*/  MOV R5, UR11 ;  /* 0x0000000b00057c02 */ /* 0x000fe20008000f00 */
[C---:B------:R-:W-:Y:S02]  /*e7e0*/  VIADD R7, R0.reuse, UR11 ;  /* 0x0000000b00077c36 */ /* 0x040fe40008000000 */
[----:B------:R-:W-:Y:S02]  /*e7f0*/  IMAD R8, R3, 0x8, R4 ;  /* 0x0000000803087824 */ /* 0x000fe400078e0204 */
[----:B------:R-:W-:Y:S02]  /*e800*/  VIADD R11, R7, UR11 ;  /* 0x0000000b070b7c36 */ /* 0x000fe40008000000 */
[----:B------:R-:W-:Y:S02]  /*e810*/  IMAD R12, R5, 0x8, R8 ;  /* 0x00000008050c7824 */ /* 0x000fe400078e0208 */
[----:B------:R-:W0:Y:S01]  /*e820*/  LDS.64 R4, [R4] ;  /* 0x0000000004047984 */ /* 0x000e220000000a00 */
[----:B---3--:R-:W-:Y:S01]  /*e830*/  IADD3 R21, PT, PT, R11, UR11, RZ ;  /* 0x0000000b0b157c10 */ /* 0x008fe2000fffe0ff */
[--C-:B-1----:R-:W-:Y:S01]  /*e840*/  IMAD.WIDE.U32 R6, R7, 0x8, R18.reuse ;  /* 0x0000000807067825 */ /* 0x102fe200078e0012 */
[----:B--2---:R-:W-:Y:S01]  /*e850*/  LEA R16, R3, R12, 0x3 ;  /* 0x0000000c03107211 */ /* 0x004fe200078e18ff */
[----:B------:R-:W1:Y:S02]  /*e860*/  LDS.64 R8, [R8] ;  /* 0x0000000008087984 */ /* 0x000e640000000a00 */
[----:B------:R-:W-:-:S02]  /*e870*/  IMAD.WIDE.U32 R2, R0, 0x8, R18 ;  /* 0x0000000800027825 */ /* 0x000fc400078e0012 */
[----:B------:R-:W2:Y:S02]  /*e880*/  LDS.64 R12, [R12] ;  /* 0x000000000c0c7984 */ /* 0x000ea40000000a00 */
[--C-:B------:R-:W-:Y:S02]  /*e890*/  IMAD.WIDE.U32 R10, R11, 0x8, R18.reuse ;  /* 0x000000080b0a7825 */ /* 0x100fe400078e0012 */
[----:B------:R-:W3:Y:S02]  /*e8a0*/  LDS.64 R16, [R16] ;  /* 0x0000000010107984 */ /* 0x000ee40000000a00 */
[C---:B------:R-:W-:Y:S02]  /*e8b0*/  VIADD R0, R21.reuse, UR11 ;  /* 0x0000000b15007c36 */ /* 0x040fe40008000000 */
[----:B------:R-:W-:-:S03]  /*e8c0*/  IMAD.WIDE.U32 R14, R21, 0x8, R18 ;  /* 0x00000008150e7825 */ /* 0x000fc600078e0012 */
[----:B------:R-:W-:Y:S01]  /*e8d0*/  ISETP.GE.AND P0, PT, R0, UR6, PT ;  /* 0x0000000600007c0c */ /* 0x000fe2000bf06270 */
[----:B0-----:R0:W-:Y:S04]  /*e8e0*/  REDG.E.ADD.64.STRONG.GPU desc[UR8][R2.64], R4 ;  /* 0x000000040200798e */ /* 0x0011e8000c12e508 */
[----:B-1----:R0:W-:Y:S04]  /*e8f0*/  REDG.E.ADD.64.STRONG.GPU desc[UR8][R6.64], R8 ;  /* 0x000000080600798e */ /* 0x0021e8000c12e508 */
[----:B--2---:R0:W-:Y:S04]  /*e900*/  REDG.E.ADD.64.STRONG.GPU desc[UR8][R10.64], R12 ;  /* 0x0000000c0a00798e */ /* 0x0041e8000c12e508 */
[----:B---3--:R0:W-:Y:S01]  /*e910*/  REDG.E.ADD.64.STRONG.GPU desc[UR8][R14.64], R16 ;  /* 0x000000100e00798e */ /* 0x0081e2000c12e508 */
[----:B------:R-:W-:Y:S05]  /*e920*/  @!P0 BRA `(.L_x_295) ;  /* 0xfffffffc00a08947 */ /* 0x000fea000383ffff */
[----:B------:R-:W-:Y:S05]  /*e930*/  EXIT ;  /* 0x000000000000794d */ /* 0x000fea0003800000 */
        .weak           $__internal_0_$__cuda_sm20_div_rn_f64_full
        .type           $__internal_0_$__cuda_sm20_div_rn_f64_full,@function
        .size           $__internal_0_$__cuda_sm20_div_rn_f64_full,($__internal_1_$__cuda_sm20_dsqrt_rn_f64_mediumpath_v1 - $__internal_0_$__cuda_sm20_div_rn_f64_full)
$__internal_0_$__cuda_sm20_div_rn_f64_full:
[C---:B------:R-:W-:Y:S01]  /*e940*/  FSETP.GEU.AND P1, PT, |R6|.reuse, 1.469367938527859385e-39, PT ;  /* 0x001000000600780b */ /* 0x040fe20003f2e200 */
[----:B------:R-:W-:Y:S01]  /*e950*/  IMAD.MOV.U32 R33, RZ, RZ, R6 ;  /* 0x000000ffff217224 */ /* 0x000fe200078e0006 */
[----:B------:R-:W-:Y:S01]  /*e960*/  MOV R32, UR13 ;  /* 0x0000000d00207c02 */ /* 0x000fe20008000f00 */
[----:B------:R-:W-:Y:S01]  /*e970*/  IMAD.U32 R30, RZ, RZ, UR13 ;  /* 0x0000000dff1e7e24 */ /* 0x000fe2000f8e00ff */
[----:B------:R-:W-:Y:S01]  /*e980*/  LOP3.LUT R15, R6, 0x800fffff, RZ, 0xc0, !PT ;  /* 0x800fffff060f7812 */ /* 0x000fe200078ec0ff */
[----:B------:R-:W-:Y:S01]  /*e990*/  IMAD.MOV.U32 R40, RZ, RZ, 0x1 ;  /* 0x00000001ff287424 */ /* 0x000fe200078e00ff */
[----:B------:R-:W-:Y:S01]  /*e9a0*/  MOV R37, R13 ;  /* 0x0000000d00257202 */ /* 0x000fe20000000f00 */
[----:B------:R-:W-:Y:S01]  /*e9b0*/  IMAD.MOV.U32 R36, RZ, RZ, R14 ;  /* 0x000000ffff247224 */ /* 0x000fe200078e000e */
[----:B------:R-:W-:Y:S01]  /*e9c0*/  LOP3.LUT R31, R15, 0x3ff00000, RZ, 0xfc, !PT ;  /* 0x3ff000000f1f7812 */ /* 0x000fe200078efcff */
[----:B------:R-:W-:Y:S01]  /*e9d0*/  BSSY.RECONVERGENT B1, `(.L_x_296) ;  /* 0x0000057000017945 */ /* 0x000fe20003800200 */
[----:B------:R-:W-:-:S02]  /*e9e0*/  FSETP.GEU.AND P3, PT, |R37|, 1.469367938527859385e-39, PT ;  /* 0x001000002500780b */ /* 0x000fc40003f6e200 */
[----:B------:R-:W-:Y:S01]  /*e9f0*/  LOP3.LUT R13, R37, 0x7ff00000, RZ, 0xc0, !PT ;  /* 0x7ff00000250d7812 */ /* 0x000fe200078ec0ff */
[----:B------:R-:W-:Y:S01]  /*ea00*/  @!P1 DMUL R30, R32, 8.98846567431157953865e+307 ;  /* 0x7fe00000201e9828 */ /* 0x000fe20000000000 */
[----:B------:R-:W-:-:S04]  /*ea10*/  LOP3.LUT R15, R6, 0x7ff00000, RZ, 0xc0, !PT ;  /* 0x7ff00000060f7812 */ /* 0x000fc800078ec0ff */
[----:B------:R-:W-:Y:S01]  /*ea20*/  ISETP.GE.U32.AND P2, PT, R13, R15, PT ;  /* 0x0000000f0d00720c */ /* 0x000fe20003f46070 */
[----:B------:R-:W0:Y:S04]  /*ea30*/  MUFU.RCP64H R41, R31 ;  /* 0x0000001f00297308 */ /* 0x000e280000001800 */
[----:B------:R-:W-:Y:S01]  /*ea40*/  @!P3 LOP3.LUT R14, R33, 0x7ff00000, RZ, 0xc0, !PT ;  /* 0x7ff00000210eb812 */ /* 0x000fe200078ec0ff */
[----:B------:R-:W-:Y:S01]  /*ea50*/  @!P3 IMAD.MOV.U32 R38, RZ, RZ, RZ ;  /* 0x000000ffff26b224 */ /* 0x000fe200078e00ff */
[----:B------:R-:W-:Y:S02]  /*ea60*/  @!P1 LOP3.LUT R15, R31, 0x7ff00000, RZ, 0xc0, !PT ;  /* 0x7ff000001f0f9812 */ /* 0x000fe400078ec0ff */
[----:B------:R-:W-:Y:S01]  /*ea70*/  @!P3 ISETP.GE.U32.AND P4, PT, R13, R14, PT ;  /* 0x0000000e0d00b20c */ /* 0x000fe20003f86070 */
[----:B------:R-:W-:-:S05]  /*ea80*/  IMAD.MOV.U32 R14, RZ, RZ, 0x1ca00000 ;  /* 0x1ca00000ff0e7424 */ /* 0x000fca00078e00ff */
[C---:B------:R-:W-:Y:S02]  /*ea90*/  @!P3 SEL R28, R14.reuse, 0x63400000, !P4 ;  /* 0x634000000e1cb807 */ /* 0x040fe40006000000 */
[----:B------:R-:W-:Y:S01]  /*eaa0*/  SEL R27, R14, 0x63400000, !P2 ;  /* 0x634000000e1b7807 */ /* 0x000fe20005000000 */
[----:B0-----:R-:W-:Y:S01]  /*eab0*/  DFMA R34, R40, -R30, 1 ;  /* 0x3ff000002822742b */ /* 0x001fe2000000081e */
[----:B------:R-:W-:-:S04]  /*eac0*/  @!P3 LOP3.LUT R28, R28, 0x80000000, R37, 0xf8, !PT ;  /* 0x800000001c1cb812 */ /* 0x000fc800078ef825 */
[----:B------:R-:W-:-:S03]  /*ead0*/  @!P3 LOP3.LUT R39, R28, 0x100000, RZ, 0xfc, !PT ;  /* 0x001000001c27b812 */ /* 0x000fc600078efcff */
[----:B------:R-:W-:-:S08]  /*eae0*/  DFMA R34, R34, R34, R34 ;  /* 0x000000222222722b */ /* 0x000fd00000000022 */
[----:B------:R-:W-:Y:S01]  /*eaf0*/  DFMA R40, R40, R34, R40 ;  /* 0x000000222828722b */ /* 0x000fe20000000028 */
[----:B------:R-:W-:Y:S01]  /*eb00*/  LOP3.LUT R35, R27, 0x800fffff, R37, 0xf8, !PT ;  /* 0x800fffff1b237812 */ /* 0x000fe200078ef825 */
[----:B------:R-:W-:Y:S01]  /*eb10*/  IMAD.MOV.U32 R27, RZ, RZ, R13 ;  /* 0x000000ffff1b7224 */ /* 0x000fe200078e000d */
[----:B------:R-:W-:-:S05]  /*eb20*/  MOV R34, R36 ;  /* 0x0000002400227202 */ /* 0x000fca0000000f00 */
[----:B------:R-:W-:Y:S02]  /*eb30*/  DFMA R28, R40, -R30, 1 ;  /* 0x3ff00000281c742b */ /* 0x000fe4000000081e */
[----:B------:R-:W-:-:S06]  /*eb40*/  @!P3 DFMA R34, R34, 2, -R38 ;  /* 0x400000002222b82b */ /* 0x000fcc0000000826 */
[----:B------:R-:W-:-:S04]  /*eb50*/  DFMA R40, R40, R28, R40 ;  /* 0x0000001c2828722b */ /* 0x000fc80000000028 */
[----:B------:R-:W-:-:S04]  /*eb60*/  @!P3 LOP3.LUT R27, R35, 0x7ff00000, RZ, 0xc0, !PT ;  /* 0x7ff00000231bb812 */ /* 0x000fc800078ec0ff */
[----:B------:R-:W-:Y:S01]  /*eb70*/  IADD3 R28, PT, PT, R27, -0x1, RZ ;  /* 0xffffffff1b1c7810 */ /* 0x000fe20007ffe0ff */
[----:B------:R-:W-:-:S03]  /*eb80*/  DMUL R38, R40, R34 ;  /* 0x0000002228267228 */ /* 0x000fc60000000000 */
[----:B------:R-:W-:Y:S01]  /*eb90*/  ISETP.GT.U32.AND P1, PT, R28, 0x7feffffe, PT ;  /* 0x7feffffe1c00780c */ /* 0x000fe20003f24070 */
[----:B------:R-:W-:-:S04]  /*eba0*/  VIADD R28, R15, 0xffffffff ;  /* 0xffffffff0f1c7836 */ /* 0x000fc80000000000 */
[----:B------:R-:W-:Y:S01]  /*ebb0*/  DFMA R42, R38, -R30, R34 ;  /* 0x8000001e262a722b */ /* 0x000fe20000000022 */
[----:B------:R-:W-:-:S07]  /*ebc0*/  ISETP.GT.U32.OR P1, PT, R28, 0x7feffffe, P1 ;  /* 0x7feffffe1c00780c */ /* 0x000fce0000f24470 */
[----:B------:R-:W-:-:S06]  /*ebd0*/  DFMA R28, R40, R42, R38 ;  /* 0x0000002a281c722b */ /* 0x000fcc0000000026 */
[----:B------:R-:W-:Y:S05]  /*ebe0*/  @P1 BRA `(.L_x_297) ;  /* 0x0000000000741947 */ /* 0x000fea0003800000 */
[----:B------:R-:W-:Y:S01]  /*ebf0*/  LOP3.LUT R15, R33, 0x7ff00000, RZ, 0xc0, !PT ;  /* 0x7ff00000210f7812 */ /* 0x000fe200078ec0ff */
[----:B------:R-:W-:-:S03]  /*ec00*/  IMAD.MOV.U32 R36, RZ, RZ, RZ ;  /* 0x000000ffff247224 */ /* 0x000fc600078e00ff */
[CC--:B------:R-:W-:Y:S02]  /*ec10*/  VIADDMNMX R27, R13.reuse, -R15.reuse, 0xb9600000, !PT ;  /* 0xb96000000d1b7446 */ /* 0x0c0fe4000780090f */
[----:B------:R-:W-:Y:S02]  /*ec20*/  ISETP.GE.U32.AND P1, PT, R13, R15, PT ;  /* 0x0000000f0d00720c */ /* 0x000fe40003f26070 */
[----:B------:R-:W-:Y:S02]  /*ec30*/  VIMNMX R27, PT, PT, R27, 0x46a00000, PT ;  /* 0x46a000001b1b7848 */ /* 0x000fe40003fe0100 */
[----:B------:R-:W-:-:S05]  /*ec40*/  SEL R14, R14, 0x63400000, !P1 ;  /* 0x634000000e0e7807 */ /* 0x000fca0004800000 */
[----:B------:R-:W-:-:S05]  /*ec50*/  IMAD.IADD R14, R27, 0x1, -R14 ;  /* 0x000000011b0e7824 */ /* 0x000fca00078e0a0e */
[----:B------:R-:W-:-:S06]  /*ec60*/  IADD3 R37, PT, PT, R14, 0x7fe00000, RZ ;  /* 0x7fe000000e257810 */ /* 0x000fcc0007ffe0ff */
[----:B------:R-:W-:-:S10]  /*ec70*/  DMUL R38, R28, R36 ;  /* 0x000000241c267228 */ /* 0x000fd40000000000 */
[----:B------:R-:W-:-:S13]  /*ec80*/  FSETP.GTU.AND P1, PT, |R39|, 1.469367938527859385e-39, PT ;  /* 0x001000002700780b */ /* 0x000fda0003f2c200 */
[----:B------:R-:W-:Y:S05]  /*ec90*/  @P1 BRA `(.L_x_298) ;  /* 0x0000000000a81947 */ /* 0x000fea0003800000 */
[----:B------:R-:W-:Y:S01]  /*eca0*/  DFMA R30, R28, -R30, R34 ;  /* 0x8000001e1c1e722b */ /* 0x000fe20000000022 */
[----:B------:R-:W-:-:S09]  /*ecb0*/  IMAD.MOV.U32 R36, RZ, RZ, RZ ;  /* 0x000000ffff247224 */ /* 0x000fd200078e00ff */
[C---:B------:R-:W-:Y:S02]  /*ecc0*/  FSETP.NEU.AND P1, PT, R31.reuse, RZ, PT ;  /* 0x000000ff1f00720b */ /* 0x040fe40003f2d000 */
[----:B------:R-:W-:-:S04]  /*ecd0*/  LOP3.LUT R13, R31, 0x80000000, R33, 0x48, !PT ;  /* 0x800000001f0d7812 */ /* 0x000fc800078e4821 */
[----:B------:R-:W-:-:S07]  /*ece0*/  LOP3.LUT R37, R13, R37, RZ, 0xfc, !PT ;  /* 0x000000250d257212 */ /* 0x000fce00078efcff */
[----:B------:R-:W-:Y:S05]  /*ecf0*/  @!P1 BRA `(.L_x_298) ;  /* 0x0000000000909947 */ /* 0x000fea0003800000 */
[C---:B------:R-:W-:Y:S01]  /*ed00*/  IADD3 R31, PT, PT, -R14.reuse, RZ, RZ ;  /* 0x000000ff0e1f7210 */ /* 0x040fe20007ffe1ff */
[----:B------:R-:W-:Y:S01]  /*ed10*/  IMAD.MOV.U32 R30, RZ, RZ, RZ ;  /* 0x000000ffff1e7224 */ /* 0x000fe200078e00ff */
[----:B------:R-:W-:-:S05]  /*ed20*/  IADD3 R14, PT, PT, -R14, -0x43300000, RZ ;  /* 0xbcd000000e0e7810 */ /* 0x000fca0007ffe1ff */
[----:B------:R-:W-:Y:S02]  /*ed30*/  DFMA R30, R38, -R30, R28 ;  /* 0x8000001e261e722b */ /* 0x000fe4000000001c */
[----:B------:R-:W-:-:S08]  /*ed40*/  DMUL.RP R28, R28, R36 ;  /* 0x000000241c1c7228 */ /* 0x000fd00000008000 */
[----:B------:R-:W-:Y:S02]  /*ed50*/  FSETP.NEU.AND P1, PT, |R31|, R14, PT ;  /* 0x0000000e1f00720b */ /* 0x000fe40003f2d200 */
[----:B------:R-:W-:Y:S02]  /*ed60*/  LOP3.LUT R13, R29, R13, RZ, 0x3c, !PT ;  /* 0x0000000d1d0d7212 */ /* 0x000fe400078e3cff */
[----:B------:R-:W-:Y:S02]  /*ed70*/  FSEL R14, R28, R38, !P1 ;  /* 0x000000261c0e7208 */ /* 0x000fe40004800000 */
[----:B------:R-:W-:-:S03]  /*ed80*/  FSEL R13, R13, R39, !P1 ;  /* 0x000000270d0d7208 */ /* 0x000fc60004800000 */
[----:B------:R-:W-:Y:S01]  /*ed90*/  IMAD.MOV.U32 R38, RZ, RZ, R14 ;  /* 0x000000ffff267224 */ /* 0x000fe200078e000e */
[----:B------:R-:W-:Y:S01]  /*eda0*/  MOV R39, R13 ;  /* 0x0000000d00277202 */ /* 0x000fe20000000f00 */
[----:B------:R-:W-:Y:S06]  /*edb0*/  BRA `(.L_x_298) ;  /* 0x0000000000607947 */ /* 0x000fec0003800000 */
.L_x_297:
[----:B------:R-:W-:-:S14]  /*edc0*/  DSETP.NAN.AND P1, PT, R36, R36, PT ;  /* 0x000000242400722a */ /* 0x000fdc0003f28000 */
[----:B------:R-:W-:Y:S05]  /*edd0*/  @P1 BRA `(.L_x_299) ;  /* 0x00000000004c1947 */ /* 0x000fea0003800000 */
[----:B------:R-:W-:-:S14]  /*ede0*/  DSETP.NAN.AND P1, PT, R32, R32, PT ;  /* 0x000000202000722a */ /* 0x000fdc0003f28000 */
[----:B------:R-:W-:Y:S05]  /*edf0*/  @P1 BRA `(.L_x_300) ;  /* 0x0000000000341947 */ /* 0x000fea0003800000 */
[----:B------:R-:W-:Y:S01]  /*ee00*/  ISETP.NE.AND P1, PT, R27, R15, PT ;  /* 0x0000000f1b00720c */ /* 0x000fe20003f25270 */
[----:B------:R-:W-:Y:S02]  /*ee10*/  IMAD.MOV.U32 R38, RZ, RZ, 0x0 ;  /* 0x00000000ff267424 */ /* 0x000fe400078e00ff */
[----:B------:R-:W-:-:S10]  /*ee20*/  IMAD.MOV.U32 R39, RZ, RZ, -0x80000 ;  /* 0xfff80000ff277424 */ /* 0x000fd400078e00ff */
[----:B------:R-:W-:Y:S05]  /*ee30*/  @!P1 BRA `(.L_x_298) ;  /* 0x0000000000409947 */ /* 0x000fea0003800000 */
[----:B------:R-:W-:Y:S02]  /*ee40*/  ISETP.NE.AND P1, PT, R27, 0x7ff00000, PT ;  /* 0x7ff000001b00780c */ /* 0x000fe40003f25270 */
[----:B------:R-:W-:Y:S02]  /*ee50*/  LOP3.LUT R36, R37, 0x80000000, R33, 0x48, !PT ;  /* 0x8000000025247812 */ /* 0x000fe400078e4821 */
[----:B------:R-:W-:-:S13]  /*ee60*/  ISETP.EQ.OR P1, PT, R15, RZ, !P1 ;  /* 0x000000ff0f00720c */ /* 0x000fda0004f22670 */
[----:B------:R-:W-:Y:S01]  /*ee70*/  @P1 LOP3.LUT R13, R36, 0x7ff00000, RZ, 0xfc, !PT ;  /* 0x7ff00000240d1812 */ /* 0x000fe200078efcff */
[----:B------:R-:W-:Y:S01]  /*ee80*/  @!P1 IMAD.MOV.U32 R39, RZ, RZ, R36 ;  /* 0x000000ffff279224 */ /* 0x000fe200078e0024 */
[----:B------:R-:W-:Y:S01]  /*ee90*/  @!P1 MOV R38, RZ ;  /* 0x000000ff00269202 */ /* 0x000fe20000000f00 */
[----:B------:R-:W-:Y:S01]  /*eea0*/  @P1 IMAD.MOV.U32 R38, RZ, RZ, RZ ;  /* 0x000000ffff261224 */ /* 0x000fe200078e00ff */
[----:B------:R-:W-:Y:S01]  /*eeb0*/  @P1 MOV R39, R13 ;  /* 0x0000000d00271202 */ /* 0x000fe20000000f00 */
[----:B------:R-:W-:Y:S06]  /*eec0*/  BRA `(.L_x_298) ;  /* 0x00000000001c7947 */ /* 0x000fec0003800000 */
.L_x_300:
[----:B------:R-:W-:Y:S01]  /*eed0*/  LOP3.LUT R13, R33, 0x80000, RZ, 0xfc, !PT ;  /* 0x00080000210d7812 */ /* 0x000fe200078efcff */
[----:B------:R-:W-:-:S04]  /*eee0*/  IMAD.MOV.U32 R38, RZ, RZ, R32 ;  /* 0x000000ffff267224 */ /* 0x000fc800078e0020 */
[----:B------:R-:W-:Y:S01]  /*eef0*/  IMAD.MOV.U32 R39, RZ, RZ, R13 ;  /* 0x000000ffff277224 */ /* 0x000fe200078e000d */
[----:B------:R-:W-:Y:S06]  /*ef00*/  BRA `(.L_x_298) ;  /* 0x00000000000c7947 */ /* 0x000fec0003800000 */
.L_x_299:
[----:B------:R-:W-:Y:S02]  /*ef10*/  LOP3.LUT R13, R37, 0x80000, RZ, 0xfc, !PT ;  /* 0x00080000250d7812 */ /* 0x000fe400078efcff */
[----:B------:R-:W-:-:S03]  /*ef20*/  MOV R38, R36 ;  /* 0x0000002400267202 */ /* 0x000fc60000000f00 */
[----:B------:R-:W-:-:S07]  /*ef30*/  IMAD.MOV.U32 R39, RZ, RZ, R13 ;  /* 0x000000ffff277224 */ /* 0x000fce00078e000d */
.L_x_298:
[----:B------:R-:W-:Y:S05]  /*ef40*/  BSYNC.RECONVERGENT B1 ;  /* 0x0000000000017941 */ /* 0x000fea0003800200 */
.L_x_296:
[----:B------:R-:W-:Y:S01]  /*ef50*/  MOV R14, R12 ;  /* 0x0000000c000e7202 */ /* 0x000fe20000000f00 */
[----:B------:R-:W-:Y:S02]  /*ef60*/  IMAD.MOV.U32 R15, RZ, RZ, 0x0 ;  /* 0x00000000ff0f7424 */ /* 0x000fe400078e00ff */
[----:B------:R-:W-:Y:S02]  /*ef70*/  IMAD.MOV.U32 R13, RZ, RZ, R38 ;  /* 0x000000ffff0d7224 */ /* 0x000fe400078e0026 */
[----:B------:R-:W-:Y:S05]  /*ef80*/  RET.REL.NODEC R14 `(_Z14D_PDH_baselinePdS_S_P10hist_entryxdi) ;  /* 0xffffff100e1c7950 */ /* 0x000fea0003c3ffff */
        .weak           $__internal_1_$__cuda_sm20_dsqrt_rn_f64_mediumpath_v1
        .type           $__internal_1_$__cuda_sm20_dsqrt_rn_f64_mediumpath_v1,@function
        .size           $__internal_1_$__cuda_sm20_dsqrt_rn_f64_mediumpath_v1,(.L_x_307 - $__internal_1_$__cuda_sm20_dsqrt_rn_f64_mediumpath_v1)
$__internal_1_$__cuda_sm20_dsqrt_rn_f64_mediumpath_v1:
[----:B------:R-:W-:Y:S01]  /*ef90*/  ISETP.GE.U32.AND P1, PT, R31, -0x3400000, PT ;  /* 0xfcc000001f00780c */ /* 0x000fe20003f26070 */
[----:B------:R-:W-:Y:S01]  /*efa0*/  BSSY.RECONVERGENT B1, `(.L_x_301) ;  /* 0x0000029000017945 */ /* 0x000fe20003800200 */
[----:B------:R-:W-:Y:S01]  /*efb0*/  IMAD.MOV.U32 R33, RZ, RZ, R32 ;  /* 0x000000ffff217224 */ /* 0x000fe200078e0020 */
[----:B------:R-:W-:Y:S01]  /*efc0*/  MOV R31, R30 ;  /* 0x0000001e001f7202 */ /* 0x000fe20000000f00 */
[----:B------:R-:W-:Y:S01]  /*efd0*/  IMAD.MOV.U32 R34, RZ, RZ, R27 ;  /* 0x000000ffff227224 */ /* 0x000fe200078e001b */
[----:B------:R-:W-:Y:S01]  /*efe0*/  MOV R35, R28 ;  /* 0x0000001c00237202 */ /* 0x000fe20000000f00 */
[----:B------:R-:W-:Y:S02]  /*eff0*/  IMAD.MOV.U32 R32, RZ, RZ, R13 ;  /* 0x000000ffff207224 */ /* 0x000fe400078e000d */
[----:B------:R-:W-:-:S05]  /*f000*/  IMAD.MOV.U32 R30, RZ, RZ, R29 ;  /* 0x000000ffff1e7224 */ /* 0x000fca00078e001d */
[----:B------:R-:W-:Y:S05]  /*f010*/  @!P1 BRA `(.L_x_302) ;  /* 0x0000000000209947 */ /* 0x000fea0003800000 */
[----:B------:R-:W-:-:S10]  /*f020*/  DFMA.RM R30, R34, R32, R30 ;  /* 0x00000020221e722b */ /* 0x000fd4000000401e */
[----:B------:R-:W-:-:S05]  /*f030*/  IADD3 R28, P1, PT, R30, 0x1, RZ ;  /* 0x000000011e1c7810 */ /* 0x000fca0007f3e0ff */
[----:B------:R-:W-:-:S06]  /*f040*/  IMAD.X R29, RZ, RZ, R31, P1 ;  /* 0x000000ffff1d7224 */ /* 0x000fcc00008e061f */
[----:B------:R-:W-:-:S08]  /*f050*/  DFMA.RP R14, -R30, R28, R14 ;  /* 0x0000001c1e0e722b */ /* 0x000fd0000000810e */
[----:B------:R-:W-:-:S06]  /*f060*/  DSETP.GT.AND P1, PT, R14, RZ, PT ;  /* 0x000000ff0e00722a */ /* 0x000fcc0003f24000 */
[----:B------:R-:W-:Y:S02]  /*f070*/  FSEL R28, R28, R30, P1 ;  /* 0x0000001e1c1c7208 */ /* 0x000fe40000800000 */
[----:B------:R-:W-:Y:S01]  /*f080*/  FSEL R29, R29, R31, P1 ;  /* 0x0000001f1d1d7208 */ /* 0x000fe20000800000 */
[----:B------:R-:W-:Y:S06]  /*f090*/  BRA `(.L_x_303) ;  /* 0x0000000000647947 */ /* 0x000fec0003800000 */
.L_x_302:
[----:B------:R-:W-:-:S14]  /*f0a0*/  DSETP.NE.AND P1, PT, R14, RZ, PT ;  /* 0x000000ff0e00722a */ /* 0x000fdc0003f25000 */
[----:B------:R-:W-:Y:S05]  /*f0b0*/  @!P1 BRA `(.L_x_304) ;  /* 0x0000000000589947 */ /* 0x000fea0003800000 */
[----:B------:R-:W-:-:S13]  /*f0c0*/  ISETP.GE.AND P1, PT, R15, RZ, PT ;  /* 0x000000ff0f00720c */ /* 0x000fda0003f26270 */
[----:B------:R-:W-:Y:S01]  /*f0d0*/  @!P1 MOV R28, 0x0 ;  /* 0x00000000001c9802 */ /* 0x000fe20000000f00 */
[----:B------:R-:W-:Y:S01]  /*f0e0*/  @!P1 IMAD.MOV.U32 R29, RZ, RZ, -0x80000 ;  /* 0xfff80000ff1d9424 */ /* 0x000fe200078e00ff */
[----:B------:R-:W-:Y:S06]  /*f0f0*/  @!P1 BRA `(.L_x_303) ;  /* 0x00000000004c9947 */ /* 0x000fec0003800000 */
[----:B------:R-:W-:-:S13]  /*f100*/  ISETP.GT.AND P1, PT, R15, 0x7fefffff, PT ;  /* 0x7fefffff0f00780c */ /* 0x000fda0003f24270 */
[----:B------:R-:W-:Y:S05]  /*f110*/  @P1 BRA `(.L_x_304) ;  /* 0x0000000000401947 */ /* 0x000fea0003800000 */
[----:B------:R-:W-:Y:S01]  /*f120*/  DMUL R32, R14, 8.11296384146066816958e+31 ;  /* 0x469000000e207828 */ /* 0x000fe20000000000 */
[----:B------:R-:W-:Y:S01]  /*f130*/  IMAD.MOV.U32 R30, RZ, RZ, RZ ;  /* 0x000000ffff1e7224 */ /* 0x000fe200078e00ff */
[----:B------:R-:W-:Y:S01]  /*f140*/  MOV R14, 0x0 ;  /* 0x00000000000e7802 */ /* 0x000fe20000000f00 */
[----:B------:R-:W-:-:S03]  /*f150*/  IMAD.MOV.U32 R15, RZ, RZ, 0x3fd80000 ;  /* 0x3fd80000ff0f7424 */ /* 0x000fc600078e00ff */
[----:B------:R-:W0:Y:S02]  /*f160*/  MUFU.RSQ64H R31, R33 ;  /* 0x00000021001f7308 */ /* 0x000e240000001c00 */
[----:B0-----:R-:W-:-:S08]  /*f170*/  DMUL R28, R30, R30 ;  /* 0x0000001e1e1c7228 */ /* 0x001fd00000000000 */
[----:B------:R-:W-:-:S08]  /*f180*/  DFMA R28, R32, -R28, 1 ;  /* 0x3ff00000201c742b */ /* 0x000fd0000000081c */
[----:B------:R-:W-:Y:S02]  /*f190*/  DFMA R14, R28, R14, 0.5 ;  /* 0x3fe000001c0e742b */ /* 0x000fe4000000000e */
[----:B------:R-:W-:-:S08]  /*f1a0*/  DMUL R28, R30, R28 ;  /* 0x0000001c1e1c7228 */ /* 0x000fd00000000000 */
[----:B------:R-:W-:-:S08]  /*f1b0*/  DFMA R28, R14, R28, R30 ;  /* 0x0000001c0e1c722b */ /* 0x000fd0000000001e */
[----:B------:R-:W-:Y:S02]  /*f1c0*/  DMUL R14, R32, R28 ;  /* 0x0000001c200e7228 */ /* 0x000fe40000000000 */
[----:B------:R-:W-:-:S06]  /*f1d0*/  VIADD R29, R29, 0xfff00000 ;  /* 0xfff000001d1d7836 */ /* 0x000fcc0000000000 */
[----:B------:R-:W-:-:S08]  /*f1e0*/  DFMA R32, R14, -R14, R32 ;  /* 0x8000000e0e20722b */ /* 0x000fd00000000020 */
[----:B------:R-:W-:-:S10]  /*f1f0*/  DFMA R28, R28, R32, R14 ;  /* 0x000000201c1c722b */ /* 0x000fd4000000000e */
[----:B------:R-:W-:Y:S01]  /*f200*/  IADD3 R29, PT, PT, R29, -0x3500000, RZ ;  /* 0xfcb000001d1d7810 */ /* 0x000fe20007ffe0ff */
[----:B------:R-:W-:Y:S06]  /*f210*/  BRA `(.L_x_303) ;  /* 0x0000000000047947 */ /* 0x000fec0003800000 */
.L_x_304:
[----:B------:R-:W-:-:S11]  /*f220*/  DADD R28, R14, R14 ;  /* 0x000000000e1c7229 */ /* 0x000fd6000000000e */
.L_x_303:
[----:B------:R-:W-:Y:S05]  /*f230*/  BSYNC.RECONVERGENT B1 ;  /* 0x0000000000017941 */ /* 0x000fea0003800200 */
.L_x_301:
[----:B------:R-:W-:Y:S01]  /*f240*/  IMAD.MOV.U32 R14, RZ, RZ, R28 ;  /* 0x000000ffff0e7224 */ /* 0x000fe200078e001c */
[----:B------:R-:W-:Y:S01]  /*f250*/  MOV R28, R12 ;  /* 0x0000000c001c7202 */ /* 0x000fe20000000f00 */
[----:B------:R-:W-:Y:S02]  /*f260*/  IMAD.MOV.U32 R13, RZ, RZ, R29 ;  /* 0x000000ffff0d7224 */ /* 0x000fe400078e001d */
[----:B------:R-:W-:-:S04]  /*f270*/  IMAD.MOV.U32 R29, RZ, RZ, 0x0 ;  /* 0x00000000ff1d7424 */ /* 0x000fc800078e00ff */
[----:B------:R-:W-:Y:S05]  /*f280*/  RET.REL.NODEC R28 `(_Z14D_PDH_baselinePdS_S_P10hist_entryxdi) ;  /* 0xffffff0c1c5c7950 */ /* 0x000fea0003c3ffff */
.L_x_305:
        /* <DEDUP_REMOVED lines=15> */
.L_x_307:


//--------------------- .nv.shared._Z12D_initializeP10hist_entryi --------------------------
	.section	.nv.shared._Z12D_initializeP10hist_entryi,"aw",@nobits
	.sectionflags	@""
	.align	16
	.zero		1024


//--------------------- .nv.shared.reserved.0     --------------------------
	.section	.nv.shared.reserved.0,"aw",@nobits
	.weak		__nv_reservedSMEM_offset_0_alias
	.size		__nv_reservedSMEM_offset_0_alias, 0, 64
	.other		__nv_reservedSMEM_offset_0_alias,@"STO_CUDA_RESERVED_SHARED STV_DEFAULT"
__nv_reservedSMEM_offset_0_alias:
	.zero		0
	.zero		64


//--------------------- .nv.shared._Z14D_PDH_baselinePdS_S_P10hist_entryxdi --------------------------
	.section	.nv.shared._Z14D_PDH_baselinePdS_S_P10hist_entryxdi,"aw",@nobits
	.sectionflags	@""
	.align	16
.nv.shared._Z14D_PDH_baselinePdS_S_P10hist_entryxdi:
	.zero		13312


//--------------------- .nv.constant0._Z12D_initializeP10hist_entryi --------------------------
	.section	.nv.constant0._Z12D_initializeP10hist_entryi,"a",@progbits
	.sectionflags	@""
	.align	4
.nv.constant0._Z12D_initializeP10hist_entryi:
	.zero		908


//--------------------- .nv.constant0._Z14D_PDH_baselinePdS_S_P10hist_entryxdi --------------------------
	.section	.nv.constant0._Z14D_PDH_baselinePdS_S_P10hist_entryxdi,"a",@progbits
	.sectionflags	@""
	.align	4
.nv.constant0._Z14D_PDH_baselinePdS_S_P10hist_entryxdi:
	.zero		948


//--------------------- SYMBOLS --------------------------

	.type		.nv.reservedSmem.offset0,@object
	.size		.nv.reservedSmem.offset0,0x4
	.type		.nv.reservedSmem.cap,@object
	.size		.nv.reservedSmem.cap,0x4
